//
// Generated by NVIDIA NVVM Compiler
//
// Compiler Build ID: CL-36424714
// Cuda compilation tools, release 13.0, V13.0.88
// Based on NVVM 20.0.0
//

.version 9.0
.target sm_100
.address_size 64

	// .globl	_Z12transmogrifaiPf
.func  (.param .align 16 .b8 func_retval0[16]) __internal_trig_reduction_slowpathd
(
	.param .b64 __internal_trig_reduction_slowpathd_param_0
)
;
.global .align 8 .b8 __cudart_i2opi_d[144] = {8, 93, 141, 31, 177, 95, 251, 107, 234, 146, 82, 138, 247, 57, 7, 61, 123, 241, 229, 235, 199, 186, 39, 117, 45, 234, 95, 158, 102, 63, 70, 79, 183, 9, 203, 39, 207, 126, 54, 109, 31, 109, 10, 90, 139, 17, 47, 239, 15, 152, 5, 222, 255, 151, 248, 31, 59, 40, 249, 189, 139, 95, 132, 156, 244, 57, 83, 131, 57, 214, 145, 57, 65, 126, 95, 180, 38, 112, 156, 233, 132, 68, 187, 46, 245, 53, 130, 232, 62, 167, 41, 177, 28, 235, 29, 254, 28, 146, 209, 9, 234, 46, 73, 6, 224, 210, 77, 66, 58, 110, 36, 183, 97, 197, 187, 222, 171, 99, 81, 254, 65, 144, 67, 60, 153, 149, 98, 219, 192, 221, 52, 245, 209, 87, 39, 252, 41, 21, 68, 78, 110, 131, 249, 162};
.global .align 16 .b8 __cudart_sin_cos_coeffs[128] = {70, 210, 176, 44, 241, 229, 90, 190, 146, 227, 172, 105, 227, 29, 199, 62, 161, 98, 219, 25, 160, 1, 42, 191, 24, 8, 17, 17, 17, 17, 129, 63, 84, 85, 85, 85, 85, 85, 197, 191, 0, 0, 0, 0, 0, 0, 0, 0, 0, 0, 0, 0, 0, 0, 0, 0, 100, 129, 253, 32, 131, 255, 168, 189, 40, 133, 239, 193, 167, 238, 33, 62, 217, 230, 6, 142, 79, 126, 146, 190, 233, 188, 221, 25, 160, 1, 250, 62, 71, 93, 193, 22, 108, 193, 86, 191, 81, 85, 85, 85, 85, 85, 165, 63, 0, 0, 0, 0, 0, 0, 224, 191, 0, 0, 0, 0, 0, 0, 240, 63};

.visible .entry _Z12transmogrifaiPf(
	.param .u32 _Z12transmogrifaiPf_param_0,
	.param .u64 .ptr .align 1 _Z12transmogrifaiPf_param_1
)
{
	.reg .pred 	%p<22>;
	.reg .b32 	%r<54>;
	.reg .b32 	%f<7>;
	.reg .b64 	%rd<25>;
	.reg .b64 	%fd<103>;

	ld.param.u32 	%r19, [_Z12transmogrifaiPf_param_0];
	ld.param.u64 	%rd8, [_Z12transmogrifaiPf_param_1];
	mov.u32 	%r20, %nctaid.x;
	mov.u32 	%r21, %ntid.x;
	mul.lo.s32 	%r22, %r20, %r21;
	mov.u32 	%r23, %ctaid.x;
	mov.u32 	%r24, %tid.x;
	mad.lo.s32 	%r25, %r23, %r21, %r24;
	add.s32 	%r26, %r22, %r19;
	add.s32 	%r27, %r26, -1;
	div.s32 	%r1, %r27, %r22;
	mul.lo.s32 	%r2, %r1, %r25;
	setp.lt.s32 	%p1, %r1, 1;
	@%p1 bra 	$L__BB0_22;
	cvta.to.global.u64 	%rd22, %rd8;
	setp.eq.s32 	%p2, %r1, 1;
	mov.b32 	%r52, 0;
	@%p2 bra 	$L__BB0_16;
	and.b32  	%r52, %r1, 2147483646;
	neg.s32 	%r49, %r52;
	mov.u64 	%rd11, __cudart_sin_cos_coeffs;
	mov.u32 	%r48, %r2;
$L__BB0_3:
	setp.ge.s32 	%p3, %r48, %r19;
	@%p3 bra 	$L__BB0_9;
	ld.global.f32 	%f1, [%rd22];
	cvt.f64.f32 	%fd19, %f1;
	rcp.rn.f64 	%fd1, %fd19;
	abs.f64 	%fd2, %fd1;
	setp.neu.f64 	%p4, %fd2, 0d7FF0000000000000;
	@%p4 bra 	$L__BB0_6;
	mov.f64 	%fd25, 0d0000000000000000;
	mul.rn.f64 	%fd100, %fd1, %fd25;
	mov.b32 	%r50, 0;
	bra.uni 	$L__BB0_8;
$L__BB0_6:
	mul.f64 	%fd20, %fd1, 0d3FE45F306DC9C883;
	cvt.rni.s32.f64 	%r50, %fd20;
	cvt.rn.f64.s32 	%fd21, %r50;
	fma.rn.f64 	%fd22, %fd21, 0dBFF921FB54442D18, %fd1;
	fma.rn.f64 	%fd23, %fd21, 0dBC91A62633145C00, %fd22;
	fma.rn.f64 	%fd100, %fd21, 0dB97B839A252049C0, %fd23;
	setp.ltu.f64 	%p5, %fd2, 0d41E0000000000000;
	@%p5 bra 	$L__BB0_8;
	{ // callseq 0, 0
	.param .b64 param0;
	st.param.f64 	[param0], %fd1;
	.param .align 16 .b8 retval0[16];
	call.uni (retval0), 
	__internal_trig_reduction_slowpathd, 
	(
	param0
	);
	ld.param.f64 	%fd100, [retval0];
	ld.param.b32 	%r50, [retval0+8];
	} // callseq 0
$L__BB0_8:
	shl.b32 	%r31, %r50, 6;
	cvt.u64.u32 	%rd9, %r31;
	and.b64  	%rd10, %rd9, 64;
	add.s64 	%rd12, %rd11, %rd10;
	mul.rn.f64 	%fd26, %fd100, %fd100;
	and.b32  	%r32, %r50, 1;
	setp.eq.b32 	%p6, %r32, 1;
	selp.f64 	%fd27, 0dBDA8FF8320FD8164, 0d3DE5DB65F9785EBA, %p6;
	ld.global.nc.v2.f64 	{%fd28, %fd29}, [%rd12];
	fma.rn.f64 	%fd30, %fd27, %fd26, %fd28;
	fma.rn.f64 	%fd31, %fd30, %fd26, %fd29;
	ld.global.nc.v2.f64 	{%fd32, %fd33}, [%rd12+16];
	fma.rn.f64 	%fd34, %fd31, %fd26, %fd32;
	fma.rn.f64 	%fd35, %fd34, %fd26, %fd33;
	ld.global.nc.v2.f64 	{%fd36, %fd37}, [%rd12+32];
	fma.rn.f64 	%fd38, %fd35, %fd26, %fd36;
	fma.rn.f64 	%fd39, %fd38, %fd26, %fd37;
	fma.rn.f64 	%fd40, %fd39, %fd100, %fd100;
	fma.rn.f64 	%fd41, %fd39, %fd26, 0d3FF0000000000000;
	selp.f64 	%fd42, %fd41, %fd40, %p6;
	and.b32  	%r33, %r50, 2;
	setp.eq.s32 	%p7, %r33, 0;
	mov.f64 	%fd43, 0d0000000000000000;
	sub.f64 	%fd44, %fd43, %fd42;
	selp.f64 	%fd45, %fd42, %fd44, %p7;
	cvt.rn.f32.f64 	%f2, %fd45;
	st.global.f32 	[%rd22], %f2;
	add.s64 	%rd22, %rd22, 4;
$L__BB0_9:
	add.s32 	%r34, %r48, 1;
	setp.ge.s32 	%p8, %r34, %r19;
	@%p8 bra 	$L__BB0_15;
	ld.global.f32 	%f3, [%rd22];
	cvt.f64.f32 	%fd46, %f3;
	rcp.rn.f64 	%fd7, %fd46;
	abs.f64 	%fd8, %fd7;
	setp.eq.f64 	%p9, %fd8, 0d7FF0000000000000;
	@%p9 bra 	$L__BB0_13;
	mul.f64 	%fd47, %fd7, 0d3FE45F306DC9C883;
	cvt.rni.s32.f64 	%r51, %fd47;
	cvt.rn.f64.s32 	%fd48, %r51;
	fma.rn.f64 	%fd49, %fd48, 0dBFF921FB54442D18, %fd7;
	fma.rn.f64 	%fd50, %fd48, 0dBC91A62633145C00, %fd49;
	fma.rn.f64 	%fd101, %fd48, 0dB97B839A252049C0, %fd50;
	setp.ltu.f64 	%p10, %fd8, 0d41E0000000000000;
	@%p10 bra 	$L__BB0_14;
	{ // callseq 1, 0
	.param .b64 param0;
	st.param.f64 	[param0], %fd7;
	.param .align 16 .b8 retval0[16];
	call.uni (retval0), 
	__internal_trig_reduction_slowpathd, 
	(
	param0
	);
	ld.param.f64 	%fd101, [retval0];
	ld.param.b32 	%r51, [retval0+8];
	} // callseq 1
	bra.uni 	$L__BB0_14;
$L__BB0_13:
	mov.f64 	%fd52, 0d0000000000000000;
	mul.rn.f64 	%fd101, %fd7, %fd52;
	mov.b32 	%r51, 0;
$L__BB0_14:
	shl.b32 	%r37, %r51, 6;
	cvt.u64.u32 	%rd13, %r37;
	and.b64  	%rd14, %rd13, 64;
	add.s64 	%rd16, %rd11, %rd14;
	mul.rn.f64 	%fd53, %fd101, %fd101;
	and.b32  	%r38, %r51, 1;
	setp.eq.b32 	%p11, %r38, 1;
	selp.f64 	%fd54, 0dBDA8FF8320FD8164, 0d3DE5DB65F9785EBA, %p11;
	ld.global.nc.v2.f64 	{%fd55, %fd56}, [%rd16];
	fma.rn.f64 	%fd57, %fd54, %fd53, %fd55;
	fma.rn.f64 	%fd58, %fd57, %fd53, %fd56;
	ld.global.nc.v2.f64 	{%fd59, %fd60}, [%rd16+16];
	fma.rn.f64 	%fd61, %fd58, %fd53, %fd59;
	fma.rn.f64 	%fd62, %fd61, %fd53, %fd60;
	ld.global.nc.v2.f64 	{%fd63, %fd64}, [%rd16+32];
	fma.rn.f64 	%fd65, %fd62, %fd53, %fd63;
	fma.rn.f64 	%fd66, %fd65, %fd53, %fd64;
	fma.rn.f64 	%fd67, %fd66, %fd101, %fd101;
	fma.rn.f64 	%fd68, %fd66, %fd53, 0d3FF0000000000000;
	selp.f64 	%fd69, %fd68, %fd67, %p11;
	and.b32  	%r39, %r51, 2;
	setp.eq.s32 	%p12, %r39, 0;
	mov.f64 	%fd70, 0d0000000000000000;
	sub.f64 	%fd71, %fd70, %fd69;
	selp.f64 	%fd72, %fd69, %fd71, %p12;
	cvt.rn.f32.f64 	%f4, %fd72;
	st.global.f32 	[%rd22], %f4;
	add.s64 	%rd22, %rd22, 4;
$L__BB0_15:
	add.s32 	%r49, %r49, 2;
	add.s32 	%r48, %r48, 2;
	setp.ne.s32 	%p13, %r49, 0;
	@%p13 bra 	$L__BB0_3;
$L__BB0_16:
	and.b32  	%r40, %r1, 1;
	setp.eq.b32 	%p14, %r40, 1;
	not.pred 	%p15, %p14;
	add.s32 	%r42, %r52, %r2;
	setp.ge.s32 	%p16, %r42, %r19;
	or.pred  	%p17, %p15, %p16;
	@%p17 bra 	$L__BB0_22;
	ld.global.f32 	%f5, [%rd22];
	cvt.f64.f32 	%fd73, %f5;
	rcp.rn.f64 	%fd13, %fd73;
	abs.f64 	%fd14, %fd13;
	setp.eq.f64 	%p18, %fd14, 0d7FF0000000000000;
	@%p18 bra 	$L__BB0_20;
	mul.f64 	%fd74, %fd13, 0d3FE45F306DC9C883;
	cvt.rni.s32.f64 	%r53, %fd74;
	cvt.rn.f64.s32 	%fd75, %r53;
	fma.rn.f64 	%fd76, %fd75, 0dBFF921FB54442D18, %fd13;
	fma.rn.f64 	%fd77, %fd75, 0dBC91A62633145C00, %fd76;
	fma.rn.f64 	%fd102, %fd75, 0dB97B839A252049C0, %fd77;
	setp.ltu.f64 	%p19, %fd14, 0d41E0000000000000;
	@%p19 bra 	$L__BB0_21;
	{ // callseq 2, 0
	.param .b64 param0;
	st.param.f64 	[param0], %fd13;
	.param .align 16 .b8 retval0[16];
	call.uni (retval0), 
	__internal_trig_reduction_slowpathd, 
	(
	param0
	);
	ld.param.f64 	%fd102, [retval0];
	ld.param.b32 	%r53, [retval0+8];
	} // callseq 2
	bra.uni 	$L__BB0_21;
$L__BB0_20:
	mov.f64 	%fd79, 0d0000000000000000;
	mul.rn.f64 	%fd102, %fd13, %fd79;
	mov.b32 	%r53, 0;
$L__BB0_21:
	shl.b32 	%r45, %r53, 6;
	cvt.u64.u32 	%rd17, %r45;
	and.b64  	%rd18, %rd17, 64;
	mov.u64 	%rd19, __cudart_sin_cos_coeffs;
	add.s64 	%rd20, %rd19, %rd18;
	mul.rn.f64 	%fd80, %fd102, %fd102;
	and.b32  	%r46, %r53, 1;
	setp.eq.b32 	%p20, %r46, 1;
	selp.f64 	%fd81, 0dBDA8FF8320FD8164, 0d3DE5DB65F9785EBA, %p20;
	ld.global.nc.v2.f64 	{%fd82, %fd83}, [%rd20];
	fma.rn.f64 	%fd84, %fd81, %fd80, %fd82;
	fma.rn.f64 	%fd85, %fd84, %fd80, %fd83;
	ld.global.nc.v2.f64 	{%fd86, %fd87}, [%rd20+16];
	fma.rn.f64 	%fd88, %fd85, %fd80, %fd86;
	fma.rn.f64 	%fd89, %fd88, %fd80, %fd87;
	ld.global.nc.v2.f64 	{%fd90, %fd91}, [%rd20+32];
	fma.rn.f64 	%fd92, %fd89, %fd80, %fd90;
	fma.rn.f64 	%fd93, %fd92, %fd80, %fd91;
	fma.rn.f64 	%fd94, %fd93, %fd102, %fd102;
	fma.rn.f64 	%fd95, %fd93, %fd80, 0d3FF0000000000000;
	selp.f64 	%fd96, %fd95, %fd94, %p20;
	and.b32  	%r47, %r53, 2;
	setp.eq.s32 	%p21, %r47, 0;
	mov.f64 	%fd97, 0d0000000000000000;
	sub.f64 	%fd98, %fd97, %fd96;
	selp.f64 	%fd99, %fd96, %fd98, %p21;
	cvt.rn.f32.f64 	%f6, %fd99;
	st.global.f32 	[%rd22], %f6;
$L__BB0_22:
	ret;

}
.func  (.param .align 16 .b8 func_retval0[16]) __internal_trig_reduction_slowpathd(
	.param .b64 __internal_trig_reduction_slowpathd_param_0
)
{
	.local .align 8 .b8 	__local_depot1[40];
	.reg .b64 	%SP;
	.reg .b64 	%SPL;
	.reg .pred 	%p<10>;
	.reg .b32 	%r<47>;
	.reg .b64 	%rd<74>;
	.reg .b64 	%fd<5>;

	mov.u64 	%SPL, __local_depot1;
	ld.param.f64 	%fd4, [__internal_trig_reduction_slowpathd_param_0];
	add.u64 	%rd1, %SPL, 0;
	{
	.reg .b32 %temp; 
	mov.b64 	{%temp, %r1}, %fd4;
	}
	shr.u32 	%r2, %r1, 20;
	and.b32  	%r3, %r2, 2047;
	setp.eq.s32 	%p1, %r3, 2047;
	mov.b32 	%r46, 0;
	@%p1 bra 	$L__BB1_9;
	add.s32 	%r20, %r3, -1024;
	mov.b64 	%rd20, %fd4;
	shl.b64 	%rd2, %rd20, 11;
	shr.u32 	%r4, %r20, 6;
	sub.s32 	%r45, 15, %r4;
	sub.s32 	%r21, 19, %r4;
	setp.lt.u32 	%p2, %r20, 128;
	selp.b32 	%r6, 18, %r21, %p2;
	setp.ge.s32 	%p3, %r45, %r6;
	mov.b64 	%rd70, 0;
	@%p3 bra 	$L__BB1_4;
	add.s32 	%r23, %r6, %r4;
	neg.s32 	%r43, %r23;
	or.b64  	%rd3, %rd2, -9223372036854775808;
	mov.b64 	%rd70, 0;
	mov.b32 	%r42, 0;
	mov.u64 	%rd25, __cudart_i2opi_d;
	mov.u32 	%r44, %r45;
$L__BB1_3:
	.pragma "nounroll";
	mul.wide.s32 	%rd22, %r42, 8;
	add.s64 	%rd23, %rd1, %rd22;
	mul.wide.s32 	%rd24, %r44, 8;
	add.s64 	%rd26, %rd25, %rd24;
	ld.global.nc.u64 	%rd27, [%rd26];
	{
	.reg .u32 %r0, %r1, %r2, %r3, %alo, %ahi, %blo, %bhi, %clo, %chi;
	mov.b64 	{%alo,%ahi}, %rd27;
	mov.b64 	{%blo,%bhi}, %rd3;
	mov.b64 	{%clo,%chi}, %rd70;
	mad.lo.cc.u32 	%r0, %alo, %blo, %clo;
	madc.hi.cc.u32 	%r1, %alo, %blo, %chi;
	madc.hi.u32 	%r2, %alo, %bhi, 0;
	mad.lo.cc.u32 	%r1, %alo, %bhi, %r1;
	madc.hi.cc.u32 	%r2, %ahi, %blo, %r2;
	madc.hi.u32 	%r3, %ahi, %bhi, 0;
	mad.lo.cc.u32 	%r1, %ahi, %blo, %r1;
	madc.lo.cc.u32 	%r2, %ahi, %bhi, %r2;
	addc.u32 	%r3, %r3, 0;
	mov.b64 	%rd28, {%r0,%r1};
	mov.b64 	%rd70, {%r2,%r3};
	}
	st.local.u64 	[%rd23], %rd28;
	add.s32 	%r44, %r44, 1;
	add.s32 	%r43, %r43, 1;
	add.s32 	%r42, %r42, 1;
	setp.ne.s32 	%p4, %r43, -15;
	mov.u32 	%r45, %r6;
	@%p4 bra 	$L__BB1_3;
$L__BB1_4:
	cvt.s64.s32 	%rd29, %r45;
	cvt.u64.u32 	%rd30, %r4;
	add.s64 	%rd31, %rd30, %rd29;
	shl.b64 	%rd32, %rd31, 3;
	add.s64 	%rd33, %rd1, %rd32;
	st.local.u64 	[%rd33+-120], %rd70;
	and.b32  	%r15, %r2, 63;
	ld.local.u64 	%rd72, [%rd1+16];
	ld.local.u64 	%rd71, [%rd1+24];
	setp.eq.s32 	%p5, %r15, 0;
	@%p5 bra 	$L__BB1_6;
	shl.b64 	%rd34, %rd71, %r15;
	shr.u64 	%rd35, %rd72, 1;
	xor.b32  	%r24, %r15, 63;
	shr.u64 	%rd36, %rd35, %r24;
	or.b64  	%rd71, %rd34, %rd36;
	ld.local.u64 	%rd37, [%rd1+8];
	shl.b64 	%rd38, %rd72, %r15;
	shr.u64 	%rd39, %rd37, 1;
	shr.u64 	%rd40, %rd39, %r24;
	or.b64  	%rd72, %rd38, %rd40;
$L__BB1_6:
	and.b32  	%r25, %r1, -2147483648;
	shr.u64 	%rd41, %rd71, 62;
	cvt.u32.u64 	%r26, %rd41;
	mov.b64 	{%r27, %r28}, %rd71;
	mov.b64 	{%r29, %r30}, %rd72;
	shf.l.wrap.b32 	%r31, %r30, %r27, 2;
	shf.l.wrap.b32 	%r32, %r27, %r28, 2;
	mov.b64 	%rd42, {%r31, %r32};
	shl.b64 	%rd43, %rd72, 2;
	shr.u64 	%rd44, %rd42, 63;
	cvt.u32.u64 	%r33, %rd44;
	add.s32 	%r34, %r33, %r26;
	setp.eq.s32 	%p6, %r25, 0;
	neg.s32 	%r35, %r34;
	selp.b32 	%r46, %r34, %r35, %p6;
	setp.gt.s64 	%p7, %rd42, -1;
	mov.b64 	%rd45, 0;
	{
	.reg .u32 %r0, %r1, %r2, %r3, %a0, %a1, %a2, %a3, %b0, %b1, %b2, %b3;
	mov.b64 	{%a0,%a1}, %rd45;
	mov.b64 	{%a2,%a3}, %rd45;
	mov.b64 	{%b0,%b1}, %rd43;
	mov.b64 	{%b2,%b3}, %rd42;
	sub.cc.u32 	%r0, %a0, %b0;
	subc.cc.u32 	%r1, %a1, %b1;
	subc.cc.u32 	%r2, %a2, %b2;
	subc.u32 	%r3, %a3, %b3;
	mov.b64 	%rd46, {%r0,%r1};
	mov.b64 	%rd47, {%r2,%r3};
	}
	xor.b32  	%r36, %r25, -2147483648;
	selp.b64 	%rd73, %rd42, %rd47, %p7;
	selp.b64 	%rd14, %rd43, %rd46, %p7;
	selp.b32 	%r17, %r25, %r36, %p7;
	clz.b64 	%r37, %rd73;
	cvt.u64.u32 	%rd15, %r37;
	setp.eq.s32 	%p8, %r37, 0;
	@%p8 bra 	$L__BB1_8;
	cvt.u32.u64 	%r38, %rd15;
	and.b32  	%r39, %r38, 63;
	shl.b64 	%rd48, %rd73, %r39;
	shr.u64 	%rd49, %rd14, 1;
	not.b32 	%r40, %r38;
	and.b32  	%r41, %r40, 63;
	shr.u64 	%rd50, %rd49, %r41;
	or.b64  	%rd73, %rd48, %rd50;
$L__BB1_8:
	mov.b64 	%rd51, -3958705157555305931;
	{
	.reg .u32 %r0, %r1, %r2, %r3, %alo, %ahi, %blo, %bhi;
	mov.b64 	{%alo,%ahi}, %rd73;
	mov.b64 	{%blo,%bhi}, %rd51;
	mul.lo.u32 	%r0, %alo, %blo;
	mul.hi.u32 	%r1, %alo, %blo;
	mad.lo.cc.u32 	%r1, %alo, %bhi, %r1;
	madc.hi.u32 	%r2, %alo, %bhi, 0;
	mad.lo.cc.u32 	%r1, %ahi, %blo, %r1;
	madc.hi.cc.u32 	%r2, %ahi, %blo, %r2;
	madc.hi.u32 	%r3, %ahi, %bhi, 0;
	mad.lo.cc.u32 	%r2, %ahi, %bhi, %r2;
	addc.u32 	%r3, %r3, 0;
	mov.b64 	%rd52, {%r0,%r1};
	mov.b64 	%rd53, {%r2,%r3};
	}
	setp.gt.s64 	%p9, %rd53, 0;
	{
	.reg .u32 %r0, %r1, %r2, %r3, %a0, %a1, %a2, %a3, %b0, %b1, %b2, %b3;
	mov.b64 	{%a0,%a1}, %rd52;
	mov.b64 	{%a2,%a3}, %rd53;
	mov.b64 	{%b0,%b1}, %rd52;
	mov.b64 	{%b2,%b3}, %rd53;
	add.cc.u32 	%r0, %a0, %b0;
	addc.cc.u32 	%r1, %a1, %b1;
	addc.cc.u32 	%r2, %a2, %b2;
	addc.u32 	%r3, %a3, %b3;
	mov.b64 	%rd54, {%r0,%r1};
	mov.b64 	%rd55, {%r2,%r3};
	}
	selp.b64 	%rd56, %rd55, %rd53, %p9;
	selp.s64 	%rd57, -1, 0, %p9;
	sub.s64 	%rd58, %rd57, %rd15;
	cvt.u64.u32 	%rd59, %r17;
	shl.b64 	%rd60, %rd59, 32;
	add.s64 	%rd61, %rd56, 1;
	shr.u64 	%rd62, %rd61, 10;
	add.s64 	%rd63, %rd62, 1;
	shr.u64 	%rd64, %rd63, 1;
	shl.b64 	%rd65, %rd58, 52;
	add.s64 	%rd66, %rd65, %rd64;
	add.s64 	%rd67, %rd66, 4602678819172646912;
	or.b64  	%rd68, %rd67, %rd60;
	mov.b64 	%fd4, %rd68;
$L__BB1_9:
	st.param.f64 	[func_retval0], %fd4;
	st.param.b32 	[func_retval0+8], %r46;
	ret;

}


// ===== COMPILED SASS (sm_100) =====

	.target	sm_100

	.elftype	@"ET_EXEC"


//--------------------- .note.nv.tkinfo           --------------------------
	.section	.note.nv.tkinfo,"",@"SHT_NOTE"
	.sectionflags	@"SHF_NOTE_NV_TKINFO"
	.tkinfo
        /*0018*/ 	.word	0x00000002
        /*0030*/ 	.string	""
        /*0030*/ 	.string	"ptxas"
        /*0030*/ 	.string	"Cuda compilation tools, release 13.0, V13.0.88"
        /*0030*/ 	.string	"Build cuda_13.0.r13.0/compiler.36424714_0"
        /*0030*/ 	.string	"-arch sm_100 -m 64 "



//--------------------- .note.nv.cuinfo           --------------------------
	.section	.note.nv.cuinfo,"",@"SHT_NOTE"
	.sectionflags	@"SHF_NOTE_NV_CUINFO"
        /*0018*/ 	.short	0x0002
        /*001a*/ 	.short	0x0064
        /*001c*/ 	.short	0x0082
	.zero		2


//--------------------- .nv.info                  --------------------------
	.section	.nv.info,"",@"SHT_CUDA_INFO"
	.align	4


	//----- nvinfo : EIATTR_REGCOUNT
	.align		4
        /*0000*/ 	.byte	0x04, 0x2f
        /*0002*/ 	.short	(.L_3 - .L_2)
	.align		4
.L_2:
        /*0004*/ 	.word	index@(_Z12transmogrifaiPf)
        /*0008*/ 	.word	0x00000020


	//----- nvinfo : EIATTR_FRAME_SIZE
	.align		4
.L_3:
        /*000c*/ 	.byte	0x04, 0x11
        /*000e*/ 	.short	(.L_5 - .L_4)
	.align		4
.L_4:
        /*0010*/ 	.word	index@($_Z12transmogrifaiPf$__internal_trig_reduction_slowpathd)
        /*0014*/ 	.word	0x00000028


	//----- nvinfo : EIATTR_FRAME_SIZE
	.align		4
.L_5:
        /*0018*/ 	.byte	0x04, 0x11
        /*001a*/ 	.short	(.L_7 - .L_6)
	.align		4
.L_6:
        /*001c*/ 	.word	index@($__internal_0_$__cuda_sm20_dblrcp_rn_slowpath_v3)
        /*0020*/ 	.word	0x00000028


	//----- nvinfo : EIATTR_FRAME_SIZE
	.align		4
.L_7:
        /*0024*/ 	.byte	0x04, 0x11
        /*0026*/ 	.short	(.L_9 - .L_8)
	.align		4
.L_8:
        /*0028*/ 	.word	index@(_Z12transmogrifaiPf)
        /*002c*/ 	.word	0x00000028


	//----- nvinfo : EIATTR_MIN_STACK_SIZE
	.align		4
.L_9:
        /*0030*/ 	.byte	0x04, 0x12
        /*0032*/ 	.short	(.L_11 - .L_10)
	.align		4
.L_10:
        /*0034*/ 	.word	index@(_Z12transmogrifaiPf)
        /*0038*/ 	.word	0x00000028
.L_11:


//--------------------- .nv.compat                --------------------------
	.section	.nv.compat,"",@"SHT_CUDA_COMPAT_INFO"
	.align	4
        /*0000*/ 	.byte	0x02, 0x09, 0x00, 0x00, 0x02, 0x02, 0x01, 0x00, 0x02, 0x05, 0x05, 0x00, 0x03, 0x07, 0x01, 0x01
        /*0010*/ 	.byte	0x02, 0x03, 0x00, 0x00, 0x02, 0x06, 0x01, 0x00, 0x04, 0x0b, 0x08, 0x00, 0x01, 0x00, 0x00, 0x00
        /*0020*/ 	.byte	0x00, 0x00, 0x00, 0x00


//--------------------- .nv.info._Z12transmogrifaiPf --------------------------
	.section	.nv.info._Z12transmogrifaiPf,"",@"SHT_CUDA_INFO"
	.sectionflags	@""
	.align	4


	//----- nvinfo : EIATTR_CUDA_API_VERSION
	.align		4
        /*0000*/ 	.byte	0x04, 0x37
        /*0002*/ 	.short	(.L_13 - .L_12)
.L_12:
        /*0004*/ 	.word	0x00000082


	//----- nvinfo : EIATTR_KPARAM_INFO
	.align		4
.L_13:
        /*0008*/ 	.byte	0x04, 0x17
        /*000a*/ 	.short	(.L_15 - .L_14)
.L_14:
        /*000c*/ 	.word	0x00000000
        /*0010*/ 	.short	0x0001
        /*0012*/ 	.short	0x0008
        /*0014*/ 	.byte	0x00, 0xf5, 0x21, 0x00


	//----- nvinfo : EIATTR_KPARAM_INFO
	.align		4
.L_15:
        /*0018*/ 	.byte	0x04, 0x17
        /*001a*/ 	.short	(.L_17 - .L_16)
.L_16:
        /*001c*/ 	.word	0x00000000
        /*0020*/ 	.short	0x0000
        /*0022*/ 	.short	0x0000
        /*0024*/ 	.byte	0x00, 0xf0, 0x11, 0x00


	//----- nvinfo : EIATTR_SPARSE_MMA_MASK
	.align		4
.L_17:
        /*0028*/ 	.byte	0x03, 0x50
        /*002a*/ 	.short	0x0000


	//----- nvinfo : EIATTR_MAXREG_COUNT
	.align		4
        /*002c*/ 	.byte	0x03, 0x1b
        /*002e*/ 	.short	0x00ff


	//----- nvinfo : EIATTR_MERCURY_ISA_VERSION
	.align		4
        /*0030*/ 	.byte	0x03, 0x5f
        /*0032*/ 	.short	0x0101


	//----- nvinfo : EIATTR_VRC_CTA_INIT_COUNT
	.align		4
        /*0034*/ 	.byte	0x02, 0x4a
	.zero		1
	.zero		1


	//----- nvinfo : EIATTR_EXIT_INSTR_OFFSETS
	.align		4
        /*0038*/ 	.byte	0x04, 0x1c
        /*003a*/ 	.short	(.L_19 - .L_18)


	//   ....[0]....
.L_18:
        /*003c*/ 	.word	0x00000230


	//   ....[1]....
        /*0040*/ 	.word	0x00000e20


	//   ....[2]....
        /*0044*/ 	.word	0x00001320


	//----- nvinfo : EIATTR_CRS_STACK_SIZE
	.align		4
.L_19:
        /*0048*/ 	.byte	0x04, 0x1e
        /*004a*/ 	.short	(.L_21 - .L_20)
.L_20:
        /*004c*/ 	.word	0x00000000


	//----- nvinfo : EIATTR_CBANK_PARAM_SIZE
	.align		4
.L_21:
        /*0050*/ 	.byte	0x03, 0x19
        /*0052*/ 	.short	0x0010


	//----- nvinfo : EIATTR_PARAM_CBANK
	.align		4
        /*0054*/ 	.byte	0x04, 0x0a
        /*0056*/ 	.short	(.L_23 - .L_22)
	.align		4
.L_22:
        /*0058*/ 	.word	index@(.nv.constant0._Z12transmogrifaiPf)
        /*005c*/ 	.short	0x0380
        /*005e*/ 	.short	0x0010


	//----- nvinfo : EIATTR_SW_WAR
	.align		4
.L_23:
        /*0060*/ 	.byte	0x04, 0x36
        /*0062*/ 	.short	(.L_25 - .L_24)
.L_24:
        /*0064*/ 	.word	0x00000008
.L_25:


//--------------------- .nv.callgraph             --------------------------
	.section	.nv.callgraph,"",@"SHT_CUDA_CALLGRAPH"
	.align	4
	.sectionentsize	8
	.align		4
        /*0000*/ 	.word	0x00000000
	.align		4
        /*0004*/ 	.word	0xffffffff
	.align		4
        /*0008*/ 	.word	0x00000000
	.align		4
        /*000c*/ 	.word	0xfffffffe
	.align		4
        /*0010*/ 	.word	0x00000000
	.align		4
        /*0014*/ 	.word	0xfffffffd
	.align		4
        /*0018*/ 	.word	0x00000000
	.align		4
        /*001c*/ 	.word	0xfffffffc


//--------------------- .nv.constant4             --------------------------
	.section	.nv.constant4,"a",@progbits
	.align	8
	.align		8
.nv.constant4:
        /*0000*/ 	.dword	__cudart_i2opi_d
	.align		8
        /*0008*/ 	.dword	__cudart_sin_cos_coeffs


//--------------------- .text._Z12transmogrifaiPf --------------------------
	.section	.text._Z12transmogrifaiPf,"ax",@progbits
	.align	128
        .global         _Z12transmogrifaiPf
        .type           _Z12transmogrifaiPf,@function
        .size           _Z12transmogrifaiPf,(.L_x_33 - _Z12transmogrifaiPf)
        .other          _Z12transmogrifaiPf,@"STO_CUDA_ENTRY STV_DEFAULT"
_Z12transmogrifaiPf:
.text._Z12transmogrifaiPf:
[----:B------:R-:W0:Y:S01]  /*0000*/  LDC R1, c[0x0][0x37c] ;  /* 0x0000df00ff017b82 */ /* 0x000e220000000800 */
[----:B------:R-:W1:Y:S07]  /*0010*/  LDCU UR4, c[0x0][0x370] ;  /* 0x00006e00ff0477ac */ /* 0x000e6e0008000800 */
[----:B------:R-:W1:Y:S01]  /*0020*/  LDC R6, c[0x0][0x360] ;  /* 0x0000d800ff067b82 */ /* 0x000e620000000800 */
[----:B0-----:R-:W-:-:S07]  /*0030*/  VIADD R1, R1, 0xffffffd8 ;  /* 0xffffffd801017836 */ /* 0x001fce0000000000 */
[----:B------:R-:W0:Y:S01]  /*0040*/  LDC R5, c[0x0][0x380] ;  /* 0x0000e000ff057b82 */ /* 0x000e220000000800 */
[----:B-1----:R-:W-:-:S07]  /*0050*/  IMAD R0, R6, UR4, RZ ;  /* 0x0000000406007c24 */ /* 0x002fce000f8e02ff */
[----:B------:R-:W1:Y:S01]  /*0060*/  S2UR UR4, SR_CTAID.X ;  /* 0x00000000000479c3 */ /* 0x000e620000002500 */
[-C--:B------:R-:W-:Y:S02]  /*0070*/  IABS R7, R0.reuse ;  /* 0x0000000000077213 */ /* 0x080fe40000000000 */
[----:B------:R-:W-:Y:S02]  /*0080*/  IABS R10, R0 ;  /* 0x00000000000a7213 */ /* 0x000fe40000000000 */
[----:B------:R-:W2:Y:S01]  /*0090*/  I2F.RP R4, R7 ;  /* 0x0000000700047306 */ /* 0x000ea20000209400 */
[----:B0-----:R-:W-:Y:S02]  /*00a0*/  IADD3 R5, PT, PT, R0, -0x1, R5 ;  /* 0xffffffff00057810 */ /* 0x001fe40007ffe005 */
[----:B------:R-:W-:-:S05]  /*00b0*/  IMAD.MOV R10, RZ, RZ, -R10 ;  /* 0x000000ffff0a7224 */ /* 0x000fca00078e0a0a */
[----:B--2---:R-:W0:Y:S02]  /*00c0*/  MUFU.RCP R4, R4 ;  /* 0x0000000400047308 */ /* 0x004e240000001000 */
[----:B0-----:R-:W-:Y:S01]  /*00d0*/  VIADD R2, R4, 0xffffffe ;  /* 0x0ffffffe04027836 */ /* 0x001fe20000000000 */
[----:B------:R-:W-:Y:S02]  /*00e0*/  IABS R4, R5 ;  /* 0x0000000500047213 */ /* 0x000fe40000000000 */
[----:B------:R-:W-:-:S03]  /*00f0*/  LOP3.LUT R5, R5, R0, RZ, 0x3c, !PT ;  /* 0x0000000005057212 */ /* 0x000fc600078e3cff */
[----:B------:R0:W2:Y:S01]  /*0100*/  F2I.FTZ.U32.TRUNC.NTZ R3, R2 ;  /* 0x0000000200037305 */ /* 0x0000a2000021f000 */
[----:B------:R-:W-:Y:S01]  /*0110*/  ISETP.GE.AND P2, PT, R5, RZ, PT ;  /* 0x000000ff0500720c */ /* 0x000fe20003f46270 */
[----:B0-----:R-:W-:Y:S02]  /*0120*/  IMAD.MOV.U32 R2, RZ, RZ, RZ ;  /* 0x000000ffff027224 */ /* 0x001fe400078e00ff */
[----:B--2---:R-:W-:-:S04]  /*0130*/  IMAD.MOV R8, RZ, RZ, -R3 ;  /* 0x000000ffff087224 */ /* 0x004fc800078e0a03 */
[----:B------:R-:W-:-:S04]  /*0140*/  IMAD R9, R8, R7, RZ ;  /* 0x0000000708097224 */ /* 0x000fc800078e02ff */
[----:B------:R-:W-:-:S04]  /*0150*/  IMAD.HI.U32 R3, R3, R9, R2 ;  /* 0x0000000903037227 */ /* 0x000fc800078e0002 */
[----:B------:R-:W-:Y:S02]  /*0160*/  IMAD.MOV.U32 R2, RZ, RZ, R10 ;  /* 0x000000ffff027224 */ /* 0x000fe400078e000a */
[----:B------:R-:W-:Y:S02]  /*0170*/  IMAD.HI.U32 R17, R3, R4, RZ ;  /* 0x0000000403117227 */ /* 0x000fe400078e00ff */
[----:B------:R-:W0:Y:S02]  /*0180*/  S2R R3, SR_TID.X ;  /* 0x0000000000037919 */ /* 0x000e240000002100 */
[----:B------:R-:W-:-:S05]  /*0190*/  IMAD R2, R17, R2, R4 ;  /* 0x0000000211027224 */ /* 0x000fca00078e0204 */
[----:B------:R-:W-:-:S13]  /*01a0*/  ISETP.GT.U32.AND P1, PT, R7, R2, PT ;  /* 0x000000020700720c */ /* 0x000fda0003f24070 */
[----:B------:R-:W-:Y:S02]  /*01b0*/  @!P1 IMAD.IADD R2, R2, 0x1, -R7 ;  /* 0x0000000102029824 */ /* 0x000fe400078e0a07 */
[----:B------:R-:W-:Y:S01]  /*01c0*/  @!P1 VIADD R17, R17, 0x1 ;  /* 0x0000000111119836 */ /* 0x000fe20000000000 */
[----:B------:R-:W-:Y:S02]  /*01d0*/  ISETP.NE.AND P1, PT, R0, RZ, PT ;  /* 0x000000ff0000720c */ /* 0x000fe40003f25270 */
[----:B------:R-:W-:-:S13]  /*01e0*/  ISETP.GE.U32.AND P0, PT, R2, R7, PT ;  /* 0x000000070200720c */ /* 0x000fda0003f06070 */
[----:B------:R-:W-:-:S04]  /*01f0*/  @P0 VIADD R17, R17, 0x1 ;  /* 0x0000000111110836 */ /* 0x000fc80000000000 */
[----:B------:R-:W-:Y:S01]  /*0200*/  @!P2 IMAD.MOV R17, RZ, RZ, -R17 ;  /* 0x000000ffff11a224 */ /* 0x000fe200078e0a11 */
[----:B------:R-:W-:-:S04]  /*0210*/  @!P1 LOP3.LUT R17, RZ, R0, RZ, 0x33, !PT ;  /* 0x00000000ff119212 */ /* 0x000fc800078e33ff */
[----:B------:R-:W-:-:S13]  /*0220*/  ISETP.GE.AND P0, PT, R17, 0x1, PT ;  /* 0x000000011100780c */ /* 0x000fda0003f06270 */
[----:B01----:R-:W-:Y:S05]  /*0230*/  @!P0 EXIT ;  /* 0x000000000000894d */ /* 0x003fea0003800000 */
[----:B------:R-:W0:Y:S01]  /*0240*/  LDCU.64 UR8, c[0x0][0x388] ;  /* 0x00007100ff0877ac */ /* 0x000e220008000a00 */
[----:B------:R-:W-:Y:S01]  /*0250*/  ISETP.NE.AND P0, PT, R17, 0x1, PT ;  /* 0x000000011100780c */ /* 0x000fe20003f05270 */
[----:B------:R-:W-:Y:S01]  /*0260*/  IMAD R2, R6, UR4, R3 ;  /* 0x0000000406027c24 */ /* 0x000fe2000f8e0203 */
[----:B------:R-:W1:Y:S01]  /*0270*/  LDCU.64 UR6, c[0x0][0x358] ;  /* 0x00006b00ff0677ac */ /* 0x000e620008000a00 */
[----:B------:R-:W-:Y:S02]  /*0280*/  IMAD.MOV.U32 R19, RZ, RZ, RZ ;  /* 0x000000ffff137224 */ /* 0x000fe400078e00ff */
[----:B------:R-:W-:Y:S02]  /*0290*/  IMAD R2, R2, R17, RZ ;  /* 0x0000001102027224 */ /* 0x000fe400078e02ff */
[----:B0-----:R-:W-:Y:S02]  /*02a0*/  IMAD.U32 R16, RZ, RZ, UR8 ;  /* 0x00000008ff107e24 */ /* 0x001fe4000f8e00ff */
[----:B------:R-:W-:-:S04]  /*02b0*/  IMAD.U32 R3, RZ, RZ, UR9 ;  /* 0x00000009ff037e24 */ /* 0x000fc8000f8e00ff */
[----:B-1----:R-:W-:Y:S05]  /*02c0*/  @!P0 BRA `(.L_x_0) ;  /* 0x0000000800bc8947 */ /* 0x002fea0003800000 */
[----:B------:R-:W-:Y:S01]  /*02d0*/  LOP3.LUT R19, R17, 0x7ffffffe, RZ, 0xc0, !PT ;  /* 0x7ffffffe11137812 */ /* 0x000fe200078ec0ff */
[----:B------:R-:W-:Y:S01]  /*02e0*/  IMAD.MOV.U32 R0, RZ, RZ, R2 ;  /* 0x000000ffff007224 */ /* 0x000fe200078e0002 */
[----:B------:R-:W0:Y:S03]  /*02f0*/  LDCU UR10, c[0x0][0x380] ;  /* 0x00007000ff0a77ac */ /* 0x000e260008000800 */
[----:B------:R-:W-:Y:S01]  /*0300*/  IMAD.MOV R18, RZ, RZ, -R19 ;  /* 0x000000ffff127224 */ /* 0x000fe200078e0a13 */
[----:B------:R-:W1:Y:S06]  /*0310*/  LDCU.64 UR8, c[0x4][0x8] ;  /* 0x01000100ff0877ac */ /* 0x000e6c0008000a00 */
.L_x_14:
[----:B0-----:R-:W-:Y:S01]  /*0320*/  ISETP.GE.AND P0, PT, R0, UR10, PT ;  /* 0x0000000a00007c0c */ /* 0x001fe2000bf06270 */
[----:B------:R-:W-:Y:S01]  /*0330*/  VIADD R18, R18, 0x2 ;  /* 0x0000000212127836 */ /* 0x000fe20000000000 */
[----:B------:R-:W-:Y:S04]  /*0340*/  BSSY.RECONVERGENT B0, `(.L_x_1) ;  /* 0x0000051000007945 */ /* 0x000fe80003800200 */
[----:B------:R-:W-:-:S07]  /*0350*/  ISETP.NE.AND P2, PT, R18, RZ, PT ;  /* 0x000000ff1200720c */ /* 0x000fce0003f45270 */
[----:B------:R-:W-:Y:S06]  /*0360*/  @P0 BRA `(.L_x_2) ;  /* 0x0000000400380947 */ /* 0x000fec0003800000 */
[----:B------:R-:W-:Y:S02]  /*0370*/  IMAD.MOV.U32 R12, RZ, RZ, R16 ;  /* 0x000000ffff0c7224 */ /* 0x000fe400078e0010 */
[----:B------:R-:W-:-:S05]  /*0380*/  IMAD.MOV.U32 R13, RZ, RZ, R3 ;  /* 0x000000ffff0d7224 */ /* 0x000fca00078e0003 */
[----:B------:R-:W2:Y:S01]  /*0390*/  LDG.E R6, desc[UR6][R12.64] ;  /* 0x000000060c067981 */ /* 0x000ea2000c1e1900 */
[----:B------:R-:W-:Y:S01]  /*03a0*/  BSSY.RECONVERGENT B1, `(.L_x_3) ;  /* 0x000000f000017945 */ /* 0x000fe20003800200 */
[----:B--2---:R-:W0:Y:S08]  /*03b0*/  F2F.F64.F32 R6, R6 ;  /* 0x0000000600067310 */ /* 0x004e300000201800 */
[----:B0-----:R-:W0:Y:S01]  /*03c0*/  MUFU.RCP64H R5, R7 ;  /* 0x0000000700057308 */ /* 0x001e220000001800 */
[----:B------:R-:W-:-:S05]  /*03d0*/  VIADD R4, R7, 0x300402 ;  /* 0x0030040207047836 */ /* 0x000fca0000000000 */
[----:B------:R-:W-:Y:S01]  /*03e0*/  FSETP.GEU.AND P0, PT, |R4|, 5.8789094863358348022e-39, PT ;  /* 0x004004020400780b */ /* 0x000fe20003f0e200 */
[----:B0-----:R-:W-:-:S08]  /*03f0*/  DFMA R8, -R6, R4, 1 ;  /* 0x3ff000000608742b */ /* 0x001fd00000000104 */
[----:B------:R-:W-:-:S08]  /*0400*/  DFMA R8, R8, R8, R8 ;  /* 0x000000080808722b */ /* 0x000fd00000000008 */
[----:B------:R-:W-:-:S08]  /*0410*/  DFMA R8, R4, R8, R4 ;  /* 0x000000080408722b */ /* 0x000fd00000000004 */
[----:B------:R-:W-:-:S08]  /*0420*/  DFMA R10, -R6, R8, 1 ;  /* 0x3ff00000060a742b */ /* 0x000fd00000000108 */
[----:B------:R-:W-:Y:S01]  /*0430*/  DFMA R4, R8, R10, R8 ;  /* 0x0000000a0804722b */ /* 0x000fe20000000008 */
[----:B------:R-:W-:Y:S10]  /*0440*/  @P0 BRA `(.L_x_4) ;  /* 0x0000000000100947 */ /* 0x000ff40003800000 */
[----:B------:R-:W-:Y:S02]  /*0450*/  LOP3.LUT R4, R7, 0x7fffffff, RZ, 0xc0, !PT ;  /* 0x7fffffff07047812 */ /* 0x000fe400078ec0ff */
[----:B------:R-:W-:-:S03]  /*0460*/  MOV R8, 0x490 ;  /* 0x0000049000087802 */ /* 0x000fc60000000f00 */
[----:B------:R-:W-:-:S07]  /*0470*/  VIADD R10, R4, 0xfff00000 ;  /* 0xfff00000040a7836 */ /* 0x000fce0000000000 */
[----:B-1----:R-:W-:Y:S05]  /*0480*/  CALL.REL.NOINC `($__internal_0_$__cuda_sm20_dblrcp_rn_slowpath_v3) ;  /* 0x0000000c00a87944 */ /* 0x002fea0003c00000 */
.L_x_4:
[----:B-1----:R-:W-:Y:S05]  /*0490*/  BSYNC.RECONVERGENT B1 ;  /* 0x0000000000017941 */ /* 0x002fea0003800200 */
.L_x_3:
[----:B------:R-:W-:Y:S01]  /*04a0*/  DSETP.NEU.AND P0, PT, |R4|, +INF , PT ;  /* 0x7ff000000400742a */ /* 0x000fe20003f0d200 */
[----:B------:R-:W-:-:S13]  /*04b0*/  BSSY.RECONVERGENT B1, `(.L_x_5) ;  /* 0x0000017000017945 */ /* 0x000fda0003800200 */
[----:B------:R-:W-:Y:S01]  /*04c0*/  @!P0 DMUL R24, RZ, R4 ;  /* 0x00000004ff188228 */ /* 0x000fe20000000000 */
[----:B------:R-:W-:Y:S01]  /*04d0*/  @!P0 IMAD.MOV.U32 R26, RZ, RZ, RZ ;  /* 0x000000ffff1a8224 */ /* 0x000fe200078e00ff */
[----:B------:R-:W-:Y:S09]  /*04e0*/  @!P0 BRA `(.L_x_6) ;  /* 0x00000000004c8947 */ /* 0x000ff20003800000 */
[----:B------:R-:W-:Y:S01]  /*04f0*/  UMOV UR4, 0x6dc9c883 ;  /* 0x6dc9c88300047882 */ /* 0x000fe20000000000 */
[----:B------:R-:W-:Y:S01]  /*0500*/  UMOV UR5, 0x3fe45f30 ;  /* 0x3fe45f3000057882 */ /* 0x000fe20000000000 */
[C---:B------:R-:W-:Y:S02]  /*0510*/  DSETP.GE.AND P0, PT, |R4|.reuse, 2.14748364800000000000e+09, PT ;  /* 0x41e000000400742a */ /* 0x040fe40003f06200 */
[----:B------:R-:W-:Y:S01]  /*0520*/  DMUL R26, R4, UR4 ;  /* 0x00000004041a7c28 */ /* 0x000fe20008000000 */
[----:B------:R-:W-:Y:S01]  /*0530*/  UMOV UR4, 0x54442d18 ;  /* 0x54442d1800047882 */ /* 0x000fe20000000000 */
[----:B------:R-:W-:-:S08]  /*0540*/  UMOV UR5, 0x3ff921fb ;  /* 0x3ff921fb00057882 */ /* 0x000fd00000000000 */
[----:B------:R-:W0:Y:S08]  /*0550*/  F2I.F64 R26, R26 ;  /* 0x0000001a001a7311 */ /* 0x000e300000301100 */
[----:B0-----:R-:W0:Y:S02]  /*0560*/  I2F.F64 R24, R26 ;  /* 0x0000001a00187312 */ /* 0x001e240000201c00 */
[----:B0-----:R-:W-:Y:S01]  /*0570*/  DFMA R6, R24, -UR4, R4 ;  /* 0x8000000418067c2b */ /* 0x001fe20008000004 */
[----:B------:R-:W-:Y:S01]  /*0580*/  UMOV UR4, 0x33145c00 ;  /* 0x33145c0000047882 */ /* 0x000fe20000000000 */
[----:B------:R-:W-:-:S06]  /*0590*/  UMOV UR5, 0x3c91a626 ;  /* 0x3c91a62600057882 */ /* 0x000fcc0000000000 */
[----:B------:R-:W-:Y:S01]  /*05a0*/  DFMA R6, R24, -UR4, R6 ;  /* 0x8000000418067c2b */ /* 0x000fe20008000006 */
[----:B------:R-:W-:Y:S01]  /*05b0*/  UMOV UR4, 0x252049c0 ;  /* 0x252049c000047882 */ /* 0x000fe20000000000 */
[----:B------:R-:W-:-:S06]  /*05c0*/  UMOV UR5, 0x397b839a ;  /* 0x397b839a00057882 */ /* 0x000fcc0000000000 */
[----:B------:R-:W-:Y:S01]  /*05d0*/  DFMA R24, R24, -UR4, R6 ;  /* 0x8000000418187c2b */ /* 0x000fe20008000006 */
[----:B------:R-:W-:Y:S10]  /*05e0*/  @!P0 BRA `(.L_x_6) ;  /* 0x00000000000c8947 */ /* 0x000ff40003800000 */
[----:B------:R-:W-:Y:S01]  /*05f0*/  IMAD.MOV.U32 R24, RZ, RZ, R4 ;  /* 0x000000ffff187224 */ /* 0x000fe200078e0004 */
[----:B------:R-:W-:-:S07]  /*0600*/  MOV R4, 0x620 ;  /* 0x0000062000047802 */ /* 0x000fce0000000f00 */
[----:B------:R-:W-:Y:S05]  /*0610*/  CALL.REL.NOINC `($_Z12transmogrifaiPf$__internal_trig_reduction_slowpathd) ;  /* 0x0000000c00f07944 */ /* 0x000fea0003c00000 */
.L_x_6:
[----:B------:R-:W-:Y:S05]  /*0620*/  BSYNC.RECONVERGENT B1 ;  /* 0x0000000000017941 */ /* 0x000fea0003800200 */
.L_x_5:
[----:B------:R-:W-:-:S05]  /*0630*/  IMAD.SHL.U32 R4, R26, 0x40, RZ ;  /* 0x000000401a047824 */ /* 0x000fca00078e00ff */
[----:B------:R-:W-:-:S04]  /*0640*/  LOP3.LUT R4, R4, 0x40, RZ, 0xc0, !PT ;  /* 0x0000004004047812 */ /* 0x000fc800078ec0ff */
[----:B------:R-:W-:-:S05]  /*0650*/  IADD3 R28, P0, PT, R4, UR8, RZ ;  /* 0x00000008041c7c10 */ /* 0x000fca000ff1e0ff */
[----:B------:R-:W-:-:S05]  /*0660*/  IMAD.X R29, RZ, RZ, UR9, P0 ;  /* 0x00000009ff1d7e24 */ /* 0x000fca00080e06ff */
[----:B------:R-:W2:Y:S04]  /*0670*/  LDG.E.128.CONSTANT R4, desc[UR6][R28.64] ;  /* 0x000000061c047981 */ /* 0x000ea8000c1e9d00 */
[----:B------:R-:W3:Y:S04]  /*0680*/  LDG.E.128.CONSTANT R8, desc[UR6][R28.64+0x10] ;  /* 0x000010061c087981 */ /* 0x000ee8000c1e9d00 */
[----:B------:R-:W4:Y:S01]  /*0690*/  LDG.E.128.CONSTANT R12, desc[UR6][R28.64+0x20] ;  /* 0x000020061c0c7981 */ /* 0x000f22000c1e9d00 */
[----:B------:R-:W-:Y:S01]  /*06a0*/  LOP3.LUT R20, R26, 0x1, RZ, 0xc0, !PT ;  /* 0x000000011a147812 */ /* 0x000fe200078ec0ff */
[----:B------:R-:W-:Y:S01]  /*06b0*/  IMAD.MOV.U32 R21, RZ, RZ, 0x3da8ff83 ;  /* 0x3da8ff83ff157424 */ /* 0x000fe200078e00ff */
[----:B------:R-:W-:-:S02]  /*06c0*/  DMUL R22, R24, R24 ;  /* 0x0000001818167228 */ /* 0x000fc40000000000 */
[----:B------:R-:W-:Y:S01]  /*06d0*/  ISETP.NE.U32.AND P0, PT, R20, 0x1, PT ;  /* 0x000000011400780c */ /* 0x000fe20003f05070 */
[----:B------:R-:W-:-:S03]  /*06e0*/  IMAD.MOV.U32 R20, RZ, RZ, 0x20fd8164 ;  /* 0x20fd8164ff147424 */ /* 0x000fc600078e00ff */
[----:B------:R-:W-:Y:S02]  /*06f0*/  FSEL R21, -R21, 0.11223486810922622681, !P0 ;  /* 0x3de5db6515157808 */ /* 0x000fe40004000100 */
[----:B------:R-:W-:-:S06]  /*0700*/  FSEL R20, R20, -8.06006814911005101289e+34, !P0 ;  /* 0xf9785eba14147808 */ /* 0x000fcc0004000000 */
[----:B--2---:R-:W-:-:S08]  /*0710*/  DFMA R4, R22, R20, R4 ;  /* 0x000000141604722b */ /* 0x004fd00000000004 */
[----:B------:R-:W-:-:S08]  /*0720*/  DFMA R4, R22, R4, R6 ;  /* 0x000000041604722b */ /* 0x000fd00000000006 */
[----:B---3--:R-:W-:-:S08]  /*0730*/  DFMA R4, R22, R4, R8 ;  /* 0x000000041604722b */ /* 0x008fd00000000008 */
[----:B------:R-:W-:-:S08]  /*0740*/  DFMA R4, R22, R4, R10 ;  /* 0x000000041604722b */ /* 0x000fd0000000000a */
[----:B----4-:R-:W-:-:S08]  /*0750*/  DFMA R4, R22, R4, R12 ;  /* 0x000000041604722b */ /* 0x010fd0000000000c */
[----:B------:R-:W-:-:S08]  /*0760*/  DFMA R4, R22, R4, R14 ;  /* 0x000000041604722b */ /* 0x000fd0000000000e */
[----:B------:R-:W-:Y:S02]  /*0770*/  DFMA R24, R4, R24, R24 ;  /* 0x000000180418722b */ /* 0x000fe40000000018 */
[----:B------:R-:W-:-:S10]  /*0780*/  DFMA R4, R22, R4, 1 ;  /* 0x3ff000001604742b */ /* 0x000fd40000000004 */
[----:B------:R-:W-:Y:S02]  /*0790*/  FSEL R6, R4, R24, !P0 ;  /* 0x0000001804067208 */ /* 0x000fe40004000000 */
[----:B------:R-:W-:Y:S02]  /*07a0*/  FSEL R7, R5, R25, !P0 ;  /* 0x0000001905077208 */ /* 0x000fe40004000000 */
[----:B------:R-:W-:-:S04]  /*07b0*/  LOP3.LUT P0, RZ, R26, 0x2, RZ, 0xc0, !PT ;  /* 0x000000021aff7812 */ /* 0x000fc8000780c0ff */
[----:B------:R-:W-:-:S10]  /*07c0*/  DADD R4, RZ, -R6 ;  /* 0x00000000ff047229 */ /* 0x000fd40000000806 */
[----:B------:R-:W-:Y:S02]  /*07d0*/  FSEL R4, R6, R4, !P0 ;  /* 0x0000000406047208 */ /* 0x000fe40004000000 */
[----:B------:R-:W-:-:S04]  /*07e0*/  FSEL R5, R7, R5, !P0 ;  /* 0x0000000507057208 */ /* 0x000fc80004000000 */
[----:B------:R0:W1:Y:S02]  /*07f0*/  F2F.F32.F64 R7, R4 ;  /* 0x0000000400077310 */ /* 0x0000640000301000 */
[----:B0-----:R-:W-:Y:S01]  /*0800*/  IMAD.MOV.U32 R4, RZ, RZ, R16 ;  /* 0x000000ffff047224 */ /* 0x001fe200078e0010 */
[----:B------:R-:W-:Y:S01]  /*0810*/  IADD3 R16, P0, PT, R16, 0x4, RZ ;  /* 0x0000000410107810 */ /* 0x000fe20007f1e0ff */
[----:B------:R-:W-:-:S04]  /*0820*/  IMAD.MOV.U32 R5, RZ, RZ, R3 ;  /* 0x000000ffff057224 */ /* 0x000fc800078e0003 */
[----:B------:R-:W-:Y:S01]  /*0830*/  IMAD.X R3, RZ, RZ, R3, P0 ;  /* 0x000000ffff037224 */ /* 0x000fe200000e0603 */
[----:B-1----:R0:W-:Y:S07]  /*0840*/  STG.E desc[UR6][R4.64], R7 ;  /* 0x0000000704007986 */ /* 0x0021ee000c101906 */
.L_x_2:
[----:B-1----:R-:W-:Y:S05]  /*0850*/  BSYNC.RECONVERGENT B0 ;  /* 0x0000000000007941 */ /* 0x002fea0003800200 */
.L_x_1:
[----:B0-----:R-:W-:Y:S01]  /*0860*/  VIADD R4, R0, 0x1 ;  /* 0x0000000100047836 */ /* 0x001fe20000000000 */
[----:B------:R-:W-:Y:S04]  /*0870*/  BSSY.RECONVERGENT B0, `(.L_x_7) ;  /* 0x0000052000007945 */ /* 0x000fe80003800200 */
[----:B------:R-:W-:-:S13]  /*0880*/  ISETP.GE.AND P0, PT, R4, UR10, PT ;  /* 0x0000000a04007c0c */ /* 0x000fda000bf06270 */
[----:B------:R-:W-:Y:S05]  /*0890*/  @P0 BRA `(.L_x_8) ;  /* 0x00000004003c0947 */ /* 0x000fea0003800000 */
        /* <DEDUP_REMOVED lines=17> */
[----:B------:R-:W-:Y:S05]  /*09b0*/  CALL.REL.NOINC `($__internal_0_$__cuda_sm20_dblrcp_rn_slowpath_v3) ;  /* 0x00000008005c7944 */ /* 0x000fea0003c00000 */
.L_x_10:
[----:B------:R-:W-:Y:S05]  /*09c0*/  BSYNC.RECONVERGENT B1 ;  /* 0x0000000000017941 */ /* 0x000fea0003800200 */
.L_x_9:
[----:B------:R-:W-:Y:S01]  /*09d0*/  DSETP.NEU.AND P0, PT, |R4|, +INF , PT ;  /* 0x7ff000000400742a */ /* 0x000fe20003f0d200 */
[----:B------:R-:W-:-:S13]  /*09e0*/  BSSY.RECONVERGENT B1, `(.L_x_11) ;  /* 0x0000018000017945 */ /* 0x000fda0003800200 */
[----:B------:R-:W-:Y:S05]  /*09f0*/  @!P0 BRA `(.L_x_12) ;  /* 0x0000000000508947 */ /* 0x000fea0003800000 */
        /* <DEDUP_REMOVED lines=19> */
[----:B------:R-:W-:Y:S05]  /*0b30*/  BRA `(.L_x_13) ;  /* 0x0000000000087947 */ /* 0x000fea0003800000 */
.L_x_12:
[----:B------:R-:W-:Y:S01]  /*0b40*/  DMUL R24, RZ, R4 ;  /* 0x00000004ff187228 */ /* 0x000fe20000000000 */
[----:B------:R-:W-:-:S10]  /*0b50*/  IMAD.MOV.U32 R26, RZ, RZ, RZ ;  /* 0x000000ffff1a7224 */ /* 0x000fd400078e00ff */
.L_x_13:
[----:B------:R-:W-:Y:S05]  /*0b60*/  BSYNC.RECONVERGENT B1 ;  /* 0x0000000000017941 */ /* 0x000fea0003800200 */
.L_x_11:
        /* <DEDUP_REMOVED lines=34> */
.L_x_8:
[----:B------:R-:W-:Y:S05]  /*0d90*/  BSYNC.RECONVERGENT B0 ;  /* 0x0000000000007941 */ /* 0x000fea0003800200 */
.L_x_7:
[----:B------:R-:W-:Y:S01]  /*0da0*/  VIADD R0, R0, 0x2 ;  /* 0x0000000200007836 */ /* 0x000fe20000000000 */
[----:B------:R-:W-:Y:S06]  /*0db0*/  @P2 BRA `(.L_x_14) ;  /* 0xfffffff400582947 */ /* 0x000fec000383ffff */
.L_x_0:
[----:B------:R-:W1:Y:S01]  /*0dc0*/  LDCU UR4, c[0x0][0x380] ;  /* 0x00007000ff0477ac */ /* 0x000e620008000800 */
[----:B------:R-:W-:Y:S01]  /*0dd0*/  IMAD.IADD R2, R2, 0x1, R19 ;  /* 0x0000000102027824 */ /* 0x000fe200078e0213 */
[----:B------:R-:W-:-:S04]  /*0de0*/  LOP3.LUT R17, R17, 0x1, RZ, 0xc0, !PT ;  /* 0x0000000111117812 */ /* 0x000fc800078ec0ff */
[----:B-1----:R-:W-:-:S04]  /*0df0*/  ISETP.GE.AND P0, PT, R2, UR4, PT ;  /* 0x0000000402007c0c */ /* 0x002fc8000bf06270 */
[----:B------:R-:W-:Y:S01]  /*0e00*/  ISETP.NE.U32.OR P0, PT, R17, 0x1, P0 ;  /* 0x000000011100780c */ /* 0x000fe20000705470 */
[----:B------:R-:W-:-:S12]  /*0e10*/  IMAD.MOV.U32 R17, RZ, RZ, R3 ;  /* 0x000000ffff117224 */ /* 0x000fd800078e0003 */
[----:B------:R-:W-:Y:S05]  /*0e20*/  @P0 EXIT ;  /* 0x000000000000094d */ /* 0x000fea0003800000 */
[----:B------:R-:W2:Y:S01]  /*0e30*/  LDG.E R8, desc[UR6][R16.64] ;  /* 0x0000000610087981 */ /* 0x000ea2000c1e1900 */
[----:B------:R-:W-:Y:S01]  /*0e40*/  BSSY.RECONVERGENT B0, `(.L_x_15) ;  /* 0x0000011000007945 */ /* 0x000fe20003800200 */
[----:B--2---:R-:W1:Y:S08]  /*0e50*/  F2F.F64.F32 R8, R8 ;  /* 0x0000000800087310 */ /* 0x004e700000201800 */
[----:B-1----:R-:W0:Y:S01]  /*0e60*/  MUFU.RCP64H R3, R9 ;  /* 0x0000000900037308 */ /* 0x002e220000001800 */
        /* <DEDUP_REMOVED lines=8> */
[----:B------:R-:W-:Y:S01]  /*0ef0*/  LOP3.LUT R0, R9, 0x7fffffff, RZ, 0xc0, !PT ;  /* 0x7fffffff09007812 */ /* 0x000fe200078ec0ff */
[----:B------:R-:W-:Y:S01]  /*0f00*/  IMAD.MOV.U32 R6, RZ, RZ, R8 ;  /* 0x000000ffff067224 */ /* 0x000fe200078e0008 */
[----:B------:R-:W-:Y:S01]  /*0f10*/  MOV R8, 0xf50 ;  /* 0x00000f5000087802 */ /* 0x000fe20000000f00 */
[----:B------:R-:W-:Y:S02]  /*0f20*/  IMAD.MOV.U32 R7, RZ, RZ, R9 ;  /* 0x000000ffff077224 */ /* 0x000fe400078e0009 */
[----:B------:R-:W-:-:S07]  /*0f30*/  VIADD R10, R0, 0xfff00000 ;  /* 0xfff00000000a7836 */ /* 0x000fce0000000000 */
[----:B------:R-:W-:Y:S05]  /*0f40*/  CALL.REL.NOINC `($__internal_0_$__cuda_sm20_dblrcp_rn_slowpath_v3) ;  /* 0x0000000000f87944 */ /* 0x000fea0003c00000 */
.L_x_16:
[----:B------:R-:W-:Y:S05]  /*0f50*/  BSYNC.RECONVERGENT B0 ;  /* 0x0000000000007941 */ /* 0x000fea0003800200 */
.L_x_15:
        /* <DEDUP_REMOVED lines=8> */
[----:B------:R-:W-:-:S04]  /*0fe0*/  UMOV UR5, 0x3ff921fb ;  /* 0x3ff921fb00057882 */ /* 0x000fc80000000000 */
        /* <DEDUP_REMOVED lines=13> */
[----:B------:R-:W-:Y:S02]  /*10c0*/  IMAD.MOV.U32 R0, RZ, RZ, R26 ;  /* 0x000000ffff007224 */ /* 0x000fe400078e001a */
[----:B------:R-:W-:Y:S02]  /*10d0*/  IMAD.MOV.U32 R2, RZ, RZ, R24 ;  /* 0x000000ffff027224 */ /* 0x000fe400078e0018 */
[----:B------:R-:W-:Y:S01]  /*10e0*/  IMAD.MOV.U32 R3, RZ, RZ, R25 ;  /* 0x000000ffff037224 */ /* 0x000fe200078e0019 */
[----:B------:R-:W-:Y:S06]  /*10f0*/  BRA `(.L_x_19) ;  /* 0x0000000000087947 */ /* 0x000fec0003800000 */
.L_x_18:
[----:B------:R-:W-:Y:S01]  /*1100*/  DMUL R2, RZ, R4 ;  /* 0x00000004ff027228 */ /* 0x000fe20000000000 */
[----:B------:R-:W-:-:S10]  /*1110*/  IMAD.MOV.U32 R0, RZ, RZ, RZ ;  /* 0x000000ffff007224 */ /* 0x000fd400078e00ff */
.L_x_19:
[----:B------:R-:W-:Y:S05]  /*1120*/  BSYNC.RECONVERGENT B0 ;  /* 0x0000000000007941 */ /* 0x000fea0003800200 */
.L_x_17:
[----:B------:R-:W0:Y:S01]  /*1130*/  LDCU.64 UR4, c[0x4][0x8] ;  /* 0x01000100ff0477ac */ /* 0x000e220008000a00 */
[----:B------:R-:W-:-:S05]  /*1140*/  IMAD.SHL.U32 R4, R0, 0x40, RZ ;  /* 0x0000004000047824 */ /* 0x000fca00078e00ff */
[----:B------:R-:W-:-:S04]  /*1150*/  LOP3.LUT R4, R4, 0x40, RZ, 0xc0, !PT ;  /* 0x0000004004047812 */ /* 0x000fc800078ec0ff */
[----:B0-----:R-:W-:-:S05]  /*1160*/  IADD3 R20, P0, PT, R4, UR4, RZ ;  /* 0x0000000404147c10 */ /* 0x001fca000ff1e0ff */
[----:B------:R-:W-:-:S05]  /*1170*/  IMAD.X R21, RZ, RZ, UR5, P0 ;  /* 0x00000005ff157e24 */ /* 0x000fca00080e06ff */
[----:B------:R-:W2:Y:S04]  /*1180*/  LDG.E.128.CONSTANT R12, desc[UR6][R20.64] ;  /* 0x00000006140c7981 */ /* 0x000ea8000c1e9d00 */
[----:B------:R-:W3:Y:S04]  /*1190*/  LDG.E.128.CONSTANT R8, desc[UR6][R20.64+0x10] ;  /* 0x0000100614087981 */ /* 0x000ee8000c1e9d00 */
[----:B------:R-:W4:Y:S01]  /*11a0*/  LDG.E.128.CONSTANT R4, desc[UR6][R20.64+0x20] ;  /* 0x0000200614047981 */ /* 0x000f22000c1e9d00 */
[----:B------:R-:W-:Y:S01]  /*11b0*/  LOP3.LUT R18, R0, 0x1, RZ, 0xc0, !PT ;  /* 0x0000000100127812 */ /* 0x000fe200078ec0ff */
[----:B------:R-:W-:-:S02]  /*11c0*/  IMAD.MOV.U32 R22, RZ, RZ, 0x20fd8164 ;  /* 0x20fd8164ff167424 */ /* 0x000fc400078e00ff */
[----:B------:R-:W-:Y:S01]  /*11d0*/  IMAD.MOV.U32 R23, RZ, RZ, 0x3da8ff83 ;  /* 0x3da8ff83ff177424 */ /* 0x000fe200078e00ff */
[----:B------:R-:W-:Y:S01]  /*11e0*/  ISETP.NE.U32.AND P0, PT, R18, 0x1, PT ;  /* 0x000000011200780c */ /* 0x000fe20003f05070 */
[----:B------:R-:W-:-:S03]  /*11f0*/  DMUL R18, R2, R2 ;  /* 0x0000000202127228 */ /* 0x000fc60000000000 */
[----:B------:R-:W-:Y:S02]  /*1200*/  FSEL R22, R22, -8.06006814911005101289e+34, !P0 ;  /* 0xf9785eba16167808 */ /* 0x000fe40004000000 */
[----:B------:R-:W-:-:S06]  /*1210*/  FSEL R23, -R23, 0.11223486810922622681, !P0 ;  /* 0x3de5db6517177808 */ /* 0x000fcc0004000100 */
        /* <DEDUP_REMOVED lines=14> */
[----:B------:R-:W0:Y:S02]  /*1300*/  F2F.F32.F64 R3, R2 ;  /* 0x0000000200037310 */ /* 0x000e240000301000 */
[----:B0-----:R-:W-:Y:S01]  /*1310*/  STG.E desc[UR6][R16.64], R3 ;  /* 0x0000000310007986 */ /* 0x001fe2000c101906 */
[----:B------:R-:W-:Y:S05]  /*1320*/  EXIT ;  /* 0x000000000000794d */ /* 0x000fea0003800000 */
        .weak           $__internal_0_$__cuda_sm20_dblrcp_rn_slowpath_v3
        .type           $__internal_0_$__cuda_sm20_dblrcp_rn_slowpath_v3,@function
        .size           $__internal_0_$__cuda_sm20_dblrcp_rn_slowpath_v3,($_Z12transmogrifaiPf$__internal_trig_reduction_slowpathd - $__internal_0_$__cuda_sm20_dblrcp_rn_slowpath_v3)
$__internal_0_$__cuda_sm20_dblrcp_rn_slowpath_v3:
[----:B------:R-:W-:Y:S01]  /*1330*/  IMAD.MOV.U32 R4, RZ, RZ, R6 ;  /* 0x000000ffff047224 */ /* 0x000fe200078e0006 */
[----:B------:R-:W-:Y:S01]  /*1340*/  BSSY.RECONVERGENT B2, `(.L_x_20) ;  /* 0x0000025000027945 */ /* 0x000fe20003800200 */
[----:B------:R-:W-:-:S06]  /*1350*/  IMAD.MOV.U32 R5, RZ, RZ, R7 ;  /* 0x000000ffff057224 */ /* 0x000fcc00078e0007 */
[----:B------:R-:W-:-:S14]  /*1360*/  DSETP.GTU.AND P0, PT, |R4|, +INF , PT ;  /* 0x7ff000000400742a */ /* 0x000fdc0003f0c200 */
[----:B------:R-:W-:Y:S05]  /*1370*/  @P0 BRA `(.L_x_21) ;  /* 0x00000000007c0947 */ /* 0x000fea0003800000 */
[----:B------:R-:W-:-:S05]  /*1380*/  LOP3.LUT R9, R7, 0x7fffffff, RZ, 0xc0, !PT ;  /* 0x7fffffff07097812 */ /* 0x000fca00078ec0ff */
[----:B------:R-:W-:-:S05]  /*1390*/  VIADD R6, R9, 0xffffffff ;  /* 0xffffffff09067836 */ /* 0x000fca0000000000 */
[----:B------:R-:W-:-:S13]  /*13a0*/  ISETP.GE.U32.AND P0, PT, R6, 0x7fefffff, PT ;  /* 0x7fefffff0600780c */ /* 0x000fda0003f06070 */
[----:B------:R-:W-:Y:S01]  /*13b0*/  @P0 LOP3.LUT R7, R5, 0x7ff00000, RZ, 0x3c, !PT ;  /* 0x7ff0000005070812 */ /* 0x000fe200078e3cff */
[----:B------:R-:W-:Y:S01]  /*13c0*/  @P0 IMAD.MOV.U32 R6, RZ, RZ, RZ ;  /* 0x000000ffff060224 */ /* 0x000fe200078e00ff */
[----:B------:R-:W-:Y:S06]  /*13d0*/  @P0 BRA `(.L_x_22) ;  /* 0x00000000006c0947 */ /* 0x000fec0003800000 */
[----:B------:R-:W-:-:S13]  /*13e0*/  ISETP.GE.U32.AND P0, PT, R9, 0x1000001, PT ;  /* 0x010000010900780c */ /* 0x000fda0003f06070 */
[----:B------:R-:W-:Y:S05]  /*13f0*/  @!P0 BRA `(.L_x_23) ;  /* 0x0000000000348947 */ /* 0x000fea0003800000 */
[----:B------:R-:W-:Y:S02]  /*1400*/  VIADD R7, R5, 0xc0200000 ;  /* 0xc020000005077836 */ /* 0x000fe40000000000 */
[----:B------:R-:W-:Y:S02]  /*1410*/  IMAD.MOV.U32 R6, RZ, RZ, R4 ;  /* 0x000000ffff067224 */ /* 0x000fe400078e0004 */
[----:B------:R-:W0:Y:S04]  /*1420*/  MUFU.RCP64H R11, R7 ;  /* 0x00000007000b7308 */ /* 0x000e280000001800 */
[----:B0-----:R-:W-:-:S08]  /*1430*/  DFMA R12, -R6, R10, 1 ;  /* 0x3ff00000060c742b */ /* 0x001fd0000000010a */
[----:B------:R-:W-:-:S08]  /*1440*/  DFMA R12, R12, R12, R12 ;  /* 0x0000000c0c0c722b */ /* 0x000fd0000000000c */
[----:B------:R-:W-:-:S08]  /*1450*/  DFMA R12, R10, R12, R10 ;  /* 0x0000000c0a0c722b */ /* 0x000fd0000000000a */
[----:B------:R-:W-:-:S08]  /*1460*/  DFMA R10, -R6, R12, 1 ;  /* 0x3ff00000060a742b */ /* 0x000fd0000000010c */
[----:B------:R-:W-:-:S08]  /*1470*/  DFMA R10, R12, R10, R12 ;  /* 0x0000000a0c0a722b */ /* 0x000fd0000000000c */
[----:B------:R-:W-:-:S08]  /*1480*/  DMUL R10, R10, 2.2250738585072013831e-308 ;  /* 0x001000000a0a7828 */ /* 0x000fd00000000000 */
[----:B------:R-:W-:-:S08]  /*1490*/  DFMA R4, -R4, R10, 1 ;  /* 0x3ff000000404742b */ /* 0x000fd0000000010a */
[----:B------:R-:W-:-:S08]  /*14a0*/  DFMA R4, R4, R4, R4 ;  /* 0x000000040404722b */ /* 0x000fd00000000004 */
[----:B------:R-:W-:Y:S01]  /*14b0*/  DFMA R6, R10, R4, R10 ;  /* 0x000000040a06722b */ /* 0x000fe2000000000a */
[----:B------:R-:W-:Y:S10]  /*14c0*/  BRA `(.L_x_22) ;  /* 0x0000000000307947 */ /* 0x000ff40003800000 */
.L_x_23:
[----:B------:R-:W-:Y:S01]  /*14d0*/  DMUL R4, R4, 8.11296384146066816958e+31 ;  /* 0x4690000004047828 */ /* 0x000fe20000000000 */
[----:B------:R-:W-:-:S05]  /*14e0*/  IMAD.MOV.U32 R6, RZ, RZ, R10 ;  /* 0x000000ffff067224 */ /* 0x000fca00078e000a */
[----:B------:R-:W0:Y:S02]  /*14f0*/  MUFU.RCP64H R7, R5 ;  /* 0x0000000500077308 */ /* 0x000e240000001800 */
[----:B0-----:R-:W-:-:S08]  /*1500*/  DFMA R10, -R4, R6, 1 ;  /* 0x3ff00000040a742b */ /* 0x001fd00000000106 */
[----:B------:R-:W-:-:S08]  /*1510*/  DFMA R10, R10, R10, R10 ;  /* 0x0000000a0a0a722b */ /* 0x000fd0000000000a */
[----:B------:R-:W-:-:S08]  /*1520*/  DFMA R10, R6, R10, R6 ;  /* 0x0000000a060a722b */ /* 0x000fd00000000006 */
[----:B------:R-:W-:-:S08]  /*1530*/  DFMA R6, -R4, R10, 1 ;  /* 0x3ff000000406742b */ /* 0x000fd0000000010a */
[----:B------:R-:W-:-:S08]  /*1540*/  DFMA R6, R10, R6, R10 ;  /* 0x000000060a06722b */ /* 0x000fd0000000000a */
[----:B------:R-:W-:Y:S01]  /*1550*/  DMUL R6, R6, 8.11296384146066816958e+31 ;  /* 0x4690000006067828 */ /* 0x000fe20000000000 */
[----:B------:R-:W-:Y:S10]  /*1560*/  BRA `(.L_x_22) ;  /* 0x0000000000087947 */ /* 0x000ff40003800000 */
.L_x_21:
[----:B------:R-:W-:Y:S01]  /*1570*/  LOP3.LUT R7, R5, 0x80000, RZ, 0xfc, !PT ;  /* 0x0008000005077812 */ /* 0x000fe200078efcff */
[----:B------:R-:W-:-:S07]  /*1580*/  IMAD.MOV.U32 R6, RZ, RZ, R4 ;  /* 0x000000ffff067224 */ /* 0x000fce00078e0004 */
.L_x_22:
[----:B------:R-:W-:Y:S05]  /*1590*/  BSYNC.RECONVERGENT B2 ;  /* 0x0000000000027941 */ /* 0x000fea0003800200 */
.L_x_20:
[----:B------:R-:W-:Y:S02]  /*15a0*/  IMAD.MOV.U32 R9, RZ, RZ, 0x0 ;  /* 0x00000000ff097424 */ /* 0x000fe400078e00ff */
[----:B------:R-:W-:Y:S02]  /*15b0*/  IMAD.MOV.U32 R4, RZ, RZ, R6 ;  /* 0x000000ffff047224 */ /* 0x000fe400078e0006 */
[----:B------:R-:W-:Y:S01]  /*15c0*/  IMAD.MOV.U32 R5, RZ, RZ, R7 ;  /* 0x000000ffff057224 */ /* 0x000fe200078e0007 */
[----:B------:R-:W-:Y:S06]  /*15d0*/  RET.REL.NODEC R8 `(_Z12transmogrifaiPf) ;  /* 0xffffffe808887950 */ /* 0x000fec0003c3ffff */
        .type           $_Z12transmogrifaiPf$__internal_trig_reduction_slowpathd,@function
        .size           $_Z12transmogrifaiPf$__internal_trig_reduction_slowpathd,(.L_x_33 - $_Z12transmogrifaiPf$__internal_trig_reduction_slowpathd)
$_Z12transmogrifaiPf$__internal_trig_reduction_slowpathd:
[--C-:B------:R-:W-:Y:S01]  /*15e0*/  SHF.R.U32.HI R6, RZ, 0x14, R5.reuse ;  /* 0x00000014ff067819 */ /* 0x100fe20000011605 */
[----:B------:R-:W-:Y:S02]  /*15f0*/  IMAD.MOV.U32 R25, RZ, RZ, R5 ;  /* 0x000000ffff197224 */ /* 0x000fe400078e0005 */
[----:B------:R-:W-:Y:S01]  /*1600*/  IMAD.MOV.U32 R7, RZ, RZ, RZ ;  /* 0x000000ffff077224 */ /* 0x000fe200078e00ff */
[----:B------:R-:W-:-:S04]  /*1610*/  LOP3.LUT R8, R6, 0x7ff, RZ, 0xc0, !PT ;  /* 0x000007ff06087812 */ /* 0x000fc800078ec0ff */
[----:B------:R-:W-:-:S13]  /*1620*/  ISETP.NE.AND P0, PT, R8, 0x7ff, PT ;  /* 0x000007ff0800780c */ /* 0x000fda0003f05270 */
[----:B------:R-:W-:Y:S05]  /*1630*/  @!P0 BRA `(.L_x_24) ;  /* 0x0000000800548947 */ /* 0x000fea0003800000 */
[----:B------:R-:W-:Y:S01]  /*1640*/  VIADD R7, R8, 0xfffffc00 ;  /* 0xfffffc0008077836 */ /* 0x000fe20000000000 */
[----:B------:R-:W-:Y:S01]  /*1650*/  BSSY.RECONVERGENT B2, `(.L_x_25) ;  /* 0x000002f000027945 */ /* 0x000fe20003800200 */
[----:B------:R-:W-:-:S03]  /*1660*/  CS2R R10, SRZ ;  /* 0x00000000000a7805 */ /* 0x000fc6000001ff00 */
[----:B------:R-:W-:Y:S02]  /*1670*/  SHF.R.U32.HI R14, RZ, 0x6, R7 ;  /* 0x00000006ff0e7819 */ /* 0x000fe40000011607 */
[----:B------:R-:W-:Y:S02]  /*1680*/  ISETP.GE.U32.AND P0, PT, R7, 0x80, PT ;  /* 0x000000800700780c */ /* 0x000fe40003f06070 */
[C---:B------:R-:W-:Y:S02]  /*1690*/  IADD3 R7, PT, PT, -R14.reuse, 0x13, RZ ;  /* 0x000000130e077810 */ /* 0x040fe40007ffe1ff */
[----:B------:R-:W-:Y:S02]  /*16a0*/  IADD3 R23, PT, PT, -R14, 0xf, RZ ;  /* 0x0000000f0e177810 */ /* 0x000fe40007ffe1ff */
[----:B------:R-:W-:-:S04]  /*16b0*/  SEL R7, R7, 0x12, P0 ;  /* 0x0000001207077807 */ /* 0x000fc80000000000 */
[----:B------:R-:W-:-:S13]  /*16c0*/  ISETP.GE.AND P0, PT, R23, R7, PT ;  /* 0x000000071700720c */ /* 0x000fda0003f06270 */
[----:B------:R-:W-:Y:S05]  /*16d0*/  @P0 BRA `(.L_x_26) ;  /* 0x0000000000980947 */ /* 0x000fea0003800000 */
[----:B------:R-:W0:Y:S01]  /*16e0*/  LDC.64 R8, c[0x0][0x358] ;  /* 0x0000d600ff087b82 */ /* 0x000e220000000a00 */
[C---:B------:R-:W-:Y:S01]  /*16f0*/  SHF.L.U64.HI R15, R24.reuse, 0xb, R25 ;  /* 0x0000000b180f7819 */ /* 0x040fe20000010219 */
[----:B------:R-:W-:Y:S01]  /*1700*/  BSSY.RECONVERGENT B3, `(.L_x_27) ;  /* 0x0000022000037945 */ /* 0x000fe20003800200 */
[----:B------:R-:W-:Y:S01]  /*1710*/  IMAD.SHL.U32 R21, R24, 0x800, RZ ;  /* 0x0000080018157824 */ /* 0x000fe200078e00ff */
[----:B------:R-:W-:Y:S01]  /*1720*/  IADD3 R14, PT, PT, RZ, -R14, -R7 ;  /* 0x8000000eff0e7210 */ /* 0x000fe20007ffe807 */
[----:B------:R-:W-:Y:S01]  /*1730*/  IMAD.MOV.U32 R20, RZ, RZ, RZ ;  /* 0x000000ffff147224 */ /* 0x000fe200078e00ff */
[----:B------:R-:W-:Y:S02]  /*1740*/  CS2R R10, SRZ ;  /* 0x00000000000a7805 */ /* 0x000fe4000001ff00 */
[----:B------:R-:W-:-:S07]  /*1750*/  LOP3.LUT R15, R15, 0x80000000, RZ, 0xfc, !PT ;  /* 0x800000000f0f7812 */ /* 0x000fce00078efcff */
.L_x_28:
[----:B------:R-:W1:Y:S01]  /*1760*/  LDC.64 R12, c[0x4][RZ] ;  /* 0x01000000ff0c7b82 */ /* 0x000e620000000a00 */
[----:B0-----:R-:W-:Y:S02]  /*1770*/  R2UR UR4, R8 ;  /* 0x00000000080472ca */ /* 0x001fe400000e0000 */
[----:B------:R-:W-:Y:S01]  /*1780*/  R2UR UR5, R9 ;  /* 0x00000000090572ca */ /* 0x000fe200000e0000 */
[----:B-1----:R-:W-:-:S12]  /*1790*/  IMAD.WIDE R12, R23, 0x8, R12 ;  /* 0x00000008170c7825 */ /* 0x002fd800078e020c */
[----:B------:R-:W2:Y:S01]  /*17a0*/  LDG.E.64.CONSTANT R12, desc[UR4][R12.64] ;  /* 0x000000040c0c7981 */ /* 0x000ea2000c1e9b00 */
[----:B------:R-:W-:Y:S02]  /*17b0*/  VIADD R14, R14, 0x1 ;  /* 0x000000010e0e7836 */ /* 0x000fe40000000000 */
[----:B------:R-:W-:Y:S02]  /*17c0*/  VIADD R23, R23, 0x1 ;  /* 0x0000000117177836 */ /* 0x000fe40000000000 */
[----:B--2---:R-:W-:-:S04]  /*17d0*/  IMAD.WIDE.U32 R10, P3, R12, R21, R10 ;  /* 0x000000150c0a7225 */ /* 0x004fc8000786000a */
[----:B------:R-:W-:Y:S02]  /*17e0*/  IMAD R25, R12, R15, RZ ;  /* 0x0000000f0c197224 */ /* 0x000fe400078e02ff */
[CC--:B------:R-:W-:Y:S02]  /*17f0*/  IMAD R22, R13.reuse, R21.reuse, RZ ;  /* 0x000000150d167224 */ /* 0x0c0fe400078e02ff */
[----:B------:R-:W-:Y:S01]  /*1800*/  IMAD.HI.U32 R27, R13, R21, RZ ;  /* 0x000000150d1b7227 */ /* 0x000fe200078e00ff */
[----:B------:R-:W-:-:S03]  /*1810*/  IADD3 R11, P0, PT, R25, R11, RZ ;  /* 0x0000000b190b7210 */ /* 0x000fc60007f1e0ff */
[----:B------:R-:W-:Y:S01]  /*1820*/  IMAD R25, R20, 0x8, R1 ;  /* 0x0000000814197824 */ /* 0x000fe200078e0201 */
[----:B------:R-:W-:Y:S01]  /*1830*/  IADD3 R11, P1, PT, R22, R11, RZ ;  /* 0x0000000b160b7210 */ /* 0x000fe20007f3e0ff */
[----:B------:R-:W-:-:S04]  /*1840*/  IMAD.HI.U32 R22, R12, R15, RZ ;  /* 0x0000000f0c167227 */ /* 0x000fc800078e00ff */
[----:B------:R-:W-:Y:S01]  /*1850*/  IMAD.X R22, RZ, RZ, R22, P3 ;  /* 0x000000ffff167224 */ /* 0x000fe200018e0616 */
[----:B------:R0:W-:Y:S01]  /*1860*/  STL.64 [R25], R10 ;  /* 0x0000000a19007387 */ /* 0x0001e20000100a00 */
[----:B------:R-:W-:-:S03]  /*1870*/  IMAD.HI.U32 R12, R13, R15, RZ ;  /* 0x0000000f0d0c7227 */ /* 0x000fc600078e00ff */
[----:B------:R-:W-:Y:S01]  /*1880*/  IADD3.X R22, P0, PT, R27, R22, RZ, P0, !PT ;  /* 0x000000161b167210 */ /* 0x000fe2000071e4ff */
[----:B------:R-:W-:Y:S02]  /*1890*/  IMAD R13, R13, R15, RZ ;  /* 0x0000000f0d0d7224 */ /* 0x000fe400078e02ff */
[----:B------:R-:W-:Y:S02]  /*18a0*/  VIADD R20, R20, 0x1 ;  /* 0x0000000114147836 */ /* 0x000fe40000000000 */
[----:B------:R-:W-:Y:S01]  /*18b0*/  IMAD.X R12, RZ, RZ, R12, P0 ;  /* 0x000000ffff0c7224 */ /* 0x000fe200000e060c */
[----:B------:R-:W-:Y:S02]  /*18c0*/  ISETP.NE.AND P0, PT, R14, -0xf, PT ;  /* 0xfffffff10e00780c */ /* 0x000fe40003f05270 */
[----:B------:R-:W-:-:S05]  /*18d0*/  IADD3.X R22, P1, PT, R13, R22, RZ, P1, !PT ;  /* 0x000000160d167210 */ /* 0x000fca0000f3e4ff */
[----:B------:R-:W-:Y:S02]  /*18e0*/  IMAD.X R13, RZ, RZ, R12, P1 ;  /* 0x000000ffff0d7224 */ /* 0x000fe400008e060c */
[----:B0-----:R-:W-:Y:S02]  /*18f0*/  IMAD.MOV.U32 R10, RZ, RZ, R22 ;  /* 0x000000ffff0a7224 */ /* 0x001fe400078e0016 */
[----:B------:R-:W-:Y:S02]  /*1900*/  IMAD.MOV.U32 R11, RZ, RZ, R13 ;  /* 0x000000ffff0b7224 */ /* 0x000fe400078e000d */
[----:B------:R-:W-:Y:S05]  /*1910*/  @P0 BRA `(.L_x_28) ;  /* 0xfffffffc00900947 */ /* 0x000fea000383ffff */
[----:B------:R-:W-:Y:S05]  /*1920*/  BSYNC.RECONVERGENT B3 ;  /* 0x0000000000037941 */ /* 0x000fea0003800200 */
.L_x_27:
[----:B------:R-:W-:-:S07]  /*1930*/  IMAD.MOV.U32 R23, RZ, RZ, R7 ;  /* 0x000000ffff177224 */ /* 0x000fce00078e0007 */
.L_x_26:
[----:B------:R-:W-:Y:S05]  /*1940*/  BSYNC.RECONVERGENT B2 ;  /* 0x0000000000027941 */ /* 0x000fea0003800200 */
.L_x_25:
[C---:B------:R-:W-:Y:S02]  /*1950*/  LOP3.LUT R7, R6.reuse, 0x7ff, RZ, 0xc0, !PT ;  /* 0x000007ff06077812 */ /* 0x040fe400078ec0ff */
[----:B------:R-:W-:-:S03]  /*1960*/  LOP3.LUT P0, R27, R6, 0x3f, RZ, 0xc0, !PT ;  /* 0x0000003f061b7812 */ /* 0x000fc6000780c0ff */
[----:B------:R-:W-:-:S05]  /*1970*/  VIADD R7, R7, 0xfffffc00 ;  /* 0xfffffc0007077836 */ /* 0x000fca0000000000 */
[----:B------:R-:W-:-:S05]  /*1980*/  SHF.R.U32.HI R8, RZ, 0x6, R7 ;  /* 0x00000006ff087819 */ /* 0x000fca0000011607 */
[----:B------:R-:W-:-:S04]  /*1990*/  IMAD.IADD R6, R8, 0x1, R23 ;  /* 0x0000000108067824 */ /* 0x000fc800078e0217 */
[----:B------:R-:W-:-:S05]  /*19a0*/  IMAD.U32 R29, R6, 0x8, R1 ;  /* 0x00000008061d7824 */ /* 0x000fca00078e0001 */
[----:B------:R0:W-:Y:S04]  /*19b0*/  STL.64 [R29+-0x78], R10 ;  /* 0xffff880a1d007387 */ /* 0x0001e80000100a00 */
[----:B------:R-:W2:Y:S04]  /*19c0*/  @P0 LDL.64 R14, [R1+0x8] ;  /* 0x00000800010e0983 */ /* 0x000ea80000100a00 */
[----:B------:R-:W3:Y:S04]  /*19d0*/  LDL.64 R8, [R1+0x10] ;  /* 0x0000100001087983 */ /* 0x000ee80000100a00 */
[----:B------:R-:W4:Y:S01]  /*19e0*/  LDL.64 R6, [R1+0x18] ;  /* 0x0000180001067983 */ /* 0x000f220000100a00 */
[----:B------:R-:W-:Y:S01]  /*19f0*/  @P0 LOP3.LUT R12, R27, 0x3f, RZ, 0x3c, !PT ;  /* 0x0000003f1b0c0812 */ /* 0x000fe200078e3cff */
[----:B------:R-:W-:Y:S01]  /*1a00*/  BSSY.RECONVERGENT B2, `(.L_x_29) ;  /* 0x0000034000027945 */ /* 0x000fe20003800200 */
[----:B--2---:R-:W-:-:S02]  /*1a10*/  @P0 SHF.R.U64 R13, R14, 0x1, R15 ;  /* 0x000000010e0d0819 */ /* 0x004fc4000000120f */
[----:B------:R-:W-:Y:S02]  /*1a20*/  @P0 SHF.R.U32.HI R15, RZ, 0x1, R15 ;  /* 0x00000001ff0f0819 */ /* 0x000fe4000001160f */
[CC--:B---3--:R-:W-:Y:S02]  /*1a30*/  @P0 SHF.L.U32 R21, R8.reuse, R27.reuse, RZ ;  /* 0x0000001b08150219 */ /* 0x0c8fe400000006ff */
[----:B0-----:R-:W-:Y:S02]  /*1a40*/  @P0 SHF.R.U64 R10, R13, R12, R15 ;  /* 0x0000000c0d0a0219 */ /* 0x001fe4000000120f */
[--C-:B------:R-:W-:Y:S02]  /*1a50*/  @P0 SHF.R.U32.HI R25, RZ, 0x1, R9.reuse ;  /* 0x00000001ff190819 */ /* 0x100fe40000011609 */
[C-C-:B------:R-:W-:Y:S02]  /*1a60*/  @P0 SHF.R.U64 R23, R8.reuse, 0x1, R9.reuse ;  /* 0x0000000108170819 */ /* 0x140fe40000001209 */
[----:B------:R-:W-:-:S02]  /*1a70*/  @P0 SHF.L.U64.HI R14, R8, R27, R9 ;  /* 0x0000001b080e0219 */ /* 0x000fc40000010209 */
[----:B------:R-:W-:Y:S02]  /*1a80*/  @P0 SHF.R.U32.HI R11, RZ, R12, R15 ;  /* 0x0000000cff0b0219 */ /* 0x000fe4000001160f */
[----:B------:R-:W-:Y:S02]  /*1a90*/  @P0 LOP3.LUT R8, R21, R10, RZ, 0xfc, !PT ;  /* 0x0000000a15080212 */ /* 0x000fe400078efcff */
[----:B----4-:R-:W-:Y:S02]  /*1aa0*/  @P0 SHF.L.U32 R13, R6, R27, RZ ;  /* 0x0000001b060d0219 */ /* 0x010fe400000006ff */
[----:B------:R-:W-:Y:S01]  /*1ab0*/  @P0 SHF.R.U64 R20, R23, R12, R25 ;  /* 0x0000000c17140219 */ /* 0x000fe20000001219 */
[----:B------:R-:W-:Y:S01]  /*1ac0*/  IMAD.SHL.U32 R10, R8, 0x4, RZ ;  /* 0x00000004080a7824 */ /* 0x000fe200078e00ff */
[----:B------:R-:W-:Y:S02]  /*1ad0*/  @P0 LOP3.LUT R9, R14, R11, RZ, 0xfc, !PT ;  /* 0x0000000b0e090212 */ /* 0x000fe400078efcff */
[----:B------:R-:W-:-:S02]  /*1ae0*/  @P0 SHF.L.U64.HI R27, R6, R27, R7 ;  /* 0x0000001b061b0219 */ /* 0x000fc40000010207 */
[----:B------:R-:W-:Y:S02]  /*1af0*/  @P0 SHF.R.U32.HI R12, RZ, R12, R25 ;  /* 0x0000000cff0c0219 */ /* 0x000fe40000011619 */
[----:B------:R-:W-:Y:S02]  /*1b00*/  @P0 LOP3.LUT R6, R13, R20, RZ, 0xfc, !PT ;  /* 0x000000140d060212 */ /* 0x000fe400078efcff */
[----:B------:R-:W-:Y:S02]  /*1b10*/  SHF.L.U64.HI R8, R8, 0x2, R9 ;  /* 0x0000000208087819 */ /* 0x000fe40000010209 */
[----:B------:R-:W-:Y:S02]  /*1b20*/  @P0 LOP3.LUT R7, R27, R12, RZ, 0xfc, !PT ;  /* 0x0000000c1b070212 */ /* 0x000fe400078efcff */
[----:B------:R-:W-:Y:S02]  /*1b30*/  SHF.L.W.U32.HI R9, R9, 0x2, R6 ;  /* 0x0000000209097819 */ /* 0x000fe40000010e06 */
[----:B------:R-:W-:-:S02]  /*1b40*/  IADD3 RZ, P0, PT, RZ, -R10, RZ ;  /* 0x8000000affff7210 */ /* 0x000fc40007f1e0ff */
[----:B------:R-:W-:Y:S02]  /*1b50*/  LOP3.LUT R11, RZ, R8, RZ, 0x33, !PT ;  /* 0x00000008ff0b7212 */ /* 0x000fe400078e33ff */
[----:B------:R-:W-:Y:S02]  /*1b60*/  SHF.L.W.U32.HI R6, R6, 0x2, R7 ;  /* 0x0000000206067819 */ /* 0x000fe40000010e07 */
[----:B------:R-:W-:Y:S02]  /*1b70*/  LOP3.LUT R12, RZ, R9, RZ, 0x33, !PT ;  /* 0x00000009ff0c7212 */ /* 0x000fe400078e33ff */
[----:B------:R-:W-:Y:S02]  /*1b80*/  IADD3.X R11, P0, PT, RZ, R11, RZ, P0, !PT ;  /* 0x0000000bff0b7210 */ /* 0x000fe4000071e4ff */
[----:B------:R-:W-:Y:S02]  /*1b90*/  LOP3.LUT R13, RZ, R6, RZ, 0x33, !PT ;  /* 0x00000006ff0d7212 */ /* 0x000fe400078e33ff */
[----:B------:R-:W-:-:S02]  /*1ba0*/  IADD3.X R12, P1, PT, RZ, R12, RZ, P0, !PT ;  /* 0x0000000cff0c7210 */ /* 0x000fc4000073e4ff */
[----:B------:R-:W-:-:S03]  /*1bb0*/  ISETP.GT.U32.AND P3, PT, R9, -0x1, PT ;  /* 0xffffffff0900780c */ /* 0x000fc60003f64070 */
[----:B------:R-:W-:Y:S01]  /*1bc0*/  IMAD.X R13, RZ, RZ, R13, P1 ;  /* 0x000000ffff0d7224 */ /* 0x000fe200008e060d */
[----:B------:R-:W-:-:S04]  /*1bd0*/  ISETP.GT.AND.EX P0, PT, R6, -0x1, PT, P3 ;  /* 0xffffffff0600780c */ /* 0x000fc80003f04330 */
[----:B------:R-:W-:Y:S02]  /*1be0*/  SEL R13, R6, R13, P0 ;  /* 0x0000000d060d7207 */ /* 0x000fe40000000000 */
[----:B------:R-:W-:Y:S02]  /*1bf0*/  SEL R14, R9, R12, P0 ;  /* 0x0000000c090e7207 */ /* 0x000fe40000000000 */
[----:B------:R-:W-:-:S04]  /*1c00*/  ISETP.NE.U32.AND P1, PT, R13, RZ, PT ;  /* 0x000000ff0d00720c */ /* 0x000fc80003f25070 */
[----:B------:R-:W-:Y:S01]  /*1c10*/  SEL R9, R14, R13, !P1 ;  /* 0x0000000d0e097207 */ /* 0x000fe20004800000 */
[----:B------:R-:W-:-:S05]  /*1c20*/  @!P0 IMAD.MOV R10, RZ, RZ, -R10 ;  /* 0x000000ffff0a8224 */ /* 0x000fca00078e0a0a */
[----:B------:R-:W0:Y:S02]  /*1c30*/  FLO.U32 R9, R9 ;  /* 0x0000000900097300 */ /* 0x000e2400000e0000 */
[C---:B0-----:R-:W-:Y:S02]  /*1c40*/  IADD3 R15, PT, PT, -R9.reuse, 0x1f, RZ ;  /* 0x0000001f090f7810 */ /* 0x041fe40007ffe1ff */
[----:B------:R-:W-:-:S03]  /*1c50*/  IADD3 R12, PT, PT, -R9, 0x3f, RZ ;  /* 0x0000003f090c7810 */ /* 0x000fc60007ffe1ff */
[----:B------:R-:W-:Y:S01]  /*1c60*/  @P1 IMAD.MOV R12, RZ, RZ, R15 ;  /* 0x000000ffff0c1224 */ /* 0x000fe200078e020f */
[----:B------:R-:W-:-:S04]  /*1c70*/  SEL R15, R8, R11, P0 ;  /* 0x0000000b080f7207 */ /* 0x000fc80000000000 */
[----:B------:R-:W-:-:S13]  /*1c80*/  ISETP.NE.AND P1, PT, R12, RZ, PT ;  /* 0x000000ff0c00720c */ /* 0x000fda0003f25270 */
[----:B------:R-:W-:Y:S05]  /*1c90*/  @!P1 BRA `(.L_x_30) ;  /* 0x0000000000289947 */ /* 0x000fea0003800000 */
[----:B------:R-:W-:Y:S02]  /*1ca0*/  LOP3.LUT R9, R12, 0x3f, RZ, 0xc0, !PT ;  /* 0x0000003f0c097812 */ /* 0x000fe400078ec0ff */
[--C-:B------:R-:W-:Y:S02]  /*1cb0*/  SHF.R.U64 R11, R10, 0x1, R15.reuse ;  /* 0x000000010a0b7819 */ /* 0x100fe4000000120f */
[----:B------:R-:W-:Y:S02]  /*1cc0*/  SHF.R.U32.HI R15, RZ, 0x1, R15 ;  /* 0x00000001ff0f7819 */ /* 0x000fe4000001160f */
[----:B------:R-:W-:Y:S02]  /*1cd0*/  LOP3.LUT R8, R12, 0x3f, RZ, 0xc, !PT ;  /* 0x0000003f0c087812 */ /* 0x000fe400078e0cff */
[CC--:B------:R-:W-:Y:S02]  /*1ce0*/  SHF.L.U64.HI R13, R14.reuse, R9.reuse, R13 ;  /* 0x000000090e0d7219 */ /* 0x0c0fe4000001020d */
[----:B------:R-:W-:-:S02]  /*1cf0*/  SHF.L.U32 R9, R14, R9, RZ ;  /* 0x000000090e097219 */ /* 0x000fc400000006ff */
[-CC-:B------:R-:W-:Y:S02]  /*1d00*/  SHF.R.U64 R14, R11, R8.reuse, R15.reuse ;  /* 0x000000080b0e7219 */ /* 0x180fe4000000120f */
[----:B------:R-:W-:Y:S02]  /*1d10*/  SHF.R.U32.HI R8, RZ, R8, R15 ;  /* 0x00000008ff087219 */ /* 0x000fe4000001160f */
[----:B------:R-:W-:Y:S02]  /*1d20*/  LOP3.LUT R14, R9, R14, RZ, 0xfc, !PT ;  /* 0x0000000e090e7212 */ /* 0x000fe400078efcff */
[----:B------:R-:W-:-:S07]  /*1d30*/  LOP3.LUT R13, R13, R8, RZ, 0xfc, !PT ;  /* 0x000000080d0d7212 */ /* 0x000fce00078efcff */
.L_x_30:
[----:B------:R-:W-:Y:S05]  /*1d40*/  BSYNC.RECONVERGENT B2 ;  /* 0x0000000000027941 */ /* 0x000fea0003800200 */
.L_x_29:
[----:B------:R-:W-:Y:S01]  /*1d50*/  IMAD.WIDE.U32 R10, R14, 0x2168c235, RZ ;  /* 0x2168c2350e0a7825 */ /* 0x000fe200078e00ff */
[----:B------:R-:W-:-:S03]  /*1d60*/  SHF.R.U32.HI R7, RZ, 0x1e, R7 ;  /* 0x0000001eff077819 */ /* 0x000fc60000011607 */
[----:B------:R-:W-:Y:S01]  /*1d70*/  IMAD.MOV.U32 R8, RZ, RZ, R11 ;  /* 0x000000ffff087224 */ /* 0x000fe200078e000b */
[----:B------:R-:W-:Y:S01]  /*1d80*/  IADD3 RZ, P1, PT, R10, R10, RZ ;  /* 0x0000000a0aff7210 */ /* 0x000fe20007f3e0ff */
[----:B------:R-:W-:Y:S01]  /*1d90*/  IMAD.MOV.U32 R9, RZ, RZ, RZ ;  /* 0x000000ffff097224 */ /* 0x000fe200078e00ff */
[----:B------:R-:W-:Y:S01]  /*1da0*/  LEA.HI R7, R6, R7, RZ, 0x1 ;  /* 0x0000000706077211 */ /* 0x000fe200078f08ff */
[----:B------:R-:W-:-:S04]  /*1db0*/  IMAD.HI.U32 R11, R13, -0x36f0255e, RZ ;  /* 0xc90fdaa20d0b7827 */ /* 0x000fc800078e00ff */
[----:B------:R-:W-:-:S04]  /*1dc0*/  IMAD.WIDE.U32 R8, R14, -0x36f0255e, R8 ;  /* 0xc90fdaa20e087825 */ /* 0x000fc800078e0008 */
[----:B------:R-:W-:-:S04]  /*1dd0*/  IMAD.WIDE.U32 R8, P3, R13, 0x2168c235, R8 ;  /* 0x2168c2350d087825 */ /* 0x000fc80007860008 */
[----:B------:R-:W-:Y:S01]  /*1de0*/  IMAD R13, R13, -0x36f0255e, RZ ;  /* 0xc90fdaa20d0d7824 */ /* 0x000fe200078e02ff */
[----:B------:R-:W-:Y:S01]  /*1df0*/  IADD3.X RZ, P1, PT, R8, R8, RZ, P1, !PT ;  /* 0x0000000808ff7210 */ /* 0x000fe20000f3e4ff */
[----:B------:R-:W-:-:S03]  /*1e00*/  IMAD.X R10, RZ, RZ, R11, P3 ;  /* 0x000000ffff0a7224 */ /* 0x000fc600018e060b */
[----:B------:R-:W-:-:S04]  /*1e10*/  IADD3 R9, P3, PT, R13, R9, RZ ;  /* 0x000000090d097210 */ /* 0x000fc80007f7e0ff */
[C---:B------:R-:W-:Y:S01]  /*1e20*/  ISETP.GT.U32.AND P4, PT, R9.reuse, RZ, PT ;  /* 0x000000ff0900720c */ /* 0x040fe20003f84070 */
[----:B------:R-:W-:Y:S01]  /*1e30*/  IMAD.X R10, RZ, RZ, R10, P3 ;  /* 0x000000ffff0a7224 */ /* 0x000fe200018e060a */
[----:B------:R-:W-:-:S04]  /*1e40*/  IADD3.X R8, P3, PT, R9, R9, RZ, P1, !PT ;  /* 0x0000000909087210 */ /* 0x000fc80000f7e4ff */
[C---:B------:R-:W-:Y:S01]  /*1e50*/  ISETP.GT.AND.EX P1, PT, R10.reuse, RZ, PT, P4 ;  /* 0x000000ff0a00720c */ /* 0x040fe20003f24340 */
[----:B------:R-:W-:-:S03]  /*1e60*/  IMAD.X R11, R10, 0x1, R10, P3 ;  /* 0x000000010a0b7824 */ /* 0x000fc600018e060a */
[----:B------:R-:W-:Y:S02]  /*1e70*/  SEL R8, R8, R9, P1 ;  /* 0x0000000908087207 */ /* 0x000fe40000800000 */
[----:B------:R-:W-:Y:S02]  /*1e80*/  SEL R9, R11, R10, P1 ;  /* 0x0000000a0b097207 */ /* 0x000fe40000800000 */
[----:B------:R-:W-:Y:S02]  /*1e90*/  IADD3 R24, P3, PT, R8, 0x1, RZ ;  /* 0x0000000108187810 */ /* 0x000fe40007f7e0ff */
[----:B------:R-:W-:Y:S02]  /*1ea0*/  SEL R11, RZ, 0xffffffff, !P1 ;  /* 0xffffffffff0b7807 */ /* 0x000fe40004800000 */
[----:B------:R-:W-:Y:S01]  /*1eb0*/  LOP3.LUT P1, R5, R5, 0x80000000, RZ, 0xc0, !PT ;  /* 0x8000000005057812 */ /* 0x000fe2000782c0ff */
[----:B------:R-:W-:Y:S02]  /*1ec0*/  IMAD.X R9, RZ, RZ, R9, P3 ;  /* 0x000000ffff097224 */ /* 0x000fe400018e0609 */
[----:B------:R-:W-:Y:S01]  /*1ed0*/  IMAD.IADD R8, R11, 0x1, -R12 ;  /* 0x000000010b087824 */ /* 0x000fe200078e0a0c */
[----:B------:R-:W-:-:S02]  /*1ee0*/  @!P0 LOP3.LUT R5, R5, 0x80000000, RZ, 0x3c, !PT ;  /* 0x8000000005058812 */ /* 0x000fc400078e3cff */
[----:B------:R-:W-:Y:S01]  /*1ef0*/  SHF.R.U64 R24, R24, 0xa, R9 ;  /* 0x0000000a18187819 */ /* 0x000fe20000001209 */
[----:B------:R-:W-:-:S03]  /*1f00*/  IMAD.SHL.U32 R8, R8, 0x100000, RZ ;  /* 0x0010000008087824 */ /* 0x000fc600078e00ff */
[----:B------:R-:W-:-:S03]  /*1f10*/  IADD3 R24, P3, PT, R24, 0x1, RZ ;  /* 0x0000000118187810 */ /* 0x000fc60007f7e0ff */
[----:B------:R-:W-:Y:S01]  /*1f20*/  @P1 IMAD.MOV R7, RZ, RZ, -R7 ;  /* 0x000000ffff071224 */ /* 0x000fe200078e0a07 */
[----:B------:R-:W-:-:S04]  /*1f30*/  LEA.HI.X R9, R9, RZ, RZ, 0x16, P3 ;  /* 0x000000ff09097211 */ /* 0x000fc800018fb4ff */
[--C-:B------:R-:W-:Y:S02]  /*1f40*/  SHF.R.U64 R24, R24, 0x1, R9.reuse ;  /* 0x0000000118187819 */ /* 0x100fe40000001209 */
[----:B------:R-:W-:Y:S02]  /*1f50*/  SHF.R.U32.HI R9, RZ, 0x1, R9 ;  /* 0x00000001ff097819 */ /* 0x000fe40000011609 */
[----:B------:R-:W-:-:S04]  /*1f60*/  IADD3 R24, P3, P4, RZ, RZ, R24 ;  /* 0x000000ffff187210 */ /* 0x000fc80007c7e018 */
[----:B------:R-:W-:-:S04]  /*1f70*/  IADD3.X R6, PT, PT, R8, 0x3fe00000, R9, P3, P4 ;  /* 0x3fe0000008067810 */ /* 0x000fc80001fe8409 */
[----:B------:R-:W-:-:S07]  /*1f80*/  LOP3.LUT R25, R6, R5, RZ, 0xfc, !PT ;  /* 0x0000000506197212 */ /* 0x000fce00078efcff */
.L_x_24:
[----:B------:R-:W-:Y:S02]  /*1f90*/  IMAD.MOV.U32 R5, RZ, RZ, 0x0 ;  /* 0x00000000ff057424 */ /* 0x000fe400078e00ff */
[----:B------:R-:W-:Y:S02]  /*1fa0*/  IMAD.MOV.U32 R26, RZ, RZ, R7 ;  /* 0x000000ffff1a7224 */ /* 0x000fe400078e0007 */
[----:B------:R-:W-:Y:S05]  /*1fb0*/  RET.REL.NODEC R4 `(_Z12transmogrifaiPf) ;  /* 0xffffffe004107950 */ /* 0x000fea0003c3ffff */
.L_x_31:
[----:B------:R-:W-:-:S00]  /*1fc0*/  BRA `(.L_x_31) ;  /* 0xfffffffc00fc7947 */ /* 0x000fc0000383ffff */
[----:B------:R-:W-:-:S00]  /*1fd0*/  NOP ;  /* 0x0000000000007918 */ /* 0x000fc00000000000 */
        /* <DEDUP_REMOVED lines=10> */
.L_x_33:


//--------------------- .nv.global.init           --------------------------
	.section	.nv.global.init,"aw",@progbits
	.align	16
.nv.global.init:
	.type		__cudart_sin_cos_coeffs,@object
	.size		__cudart_sin_cos_coeffs,(__cudart_i2opi_d - __cudart_sin_cos_coeffs)
__cudart_sin_cos_coeffs:
        /*0000*/ 	.byte	0x46, 0xd2, 0xb0, 0x2c, 0xf1, 0xe5, 0x5a, 0xbe, 0x92, 0xe3, 0xac, 0x69, 0xe3, 0x1d, 0xc7, 0x3e
        /*0010*/ 	.byte	0xa1, 0x62, 0xdb, 0x19, 0xa0, 0x01, 0x2a, 0xbf, 0x18, 0x08, 0x11, 0x11, 0x11, 0x11, 0x81, 0x3f
        /*0020*/ 	.byte	0x54, 0x55, 0x55, 0x55, 0x55, 0x55, 0xc5, 0xbf, 0x00, 0x00, 0x00, 0x00, 0x00, 0x00, 0x00, 0x00
        /*0030*/ 	.byte	0x00, 0x00, 0x00, 0x00, 0x00, 0x00, 0x00, 0x00, 0x64, 0x81, 0xfd, 0x20, 0x83, 0xff, 0xa8, 0xbd
        /*0040*/ 	.byte	0x28, 0x85, 0xef, 0xc1, 0xa7, 0xee, 0x21, 0x3e, 0xd9, 0xe6, 0x06, 0x8e, 0x4f, 0x7e, 0x92, 0xbe
        /*0050*/ 	.byte	0xe9, 0xbc, 0xdd, 0x19, 0xa0, 0x01, 0xfa, 0x3e, 0x47, 0x5d, 0xc1, 0x16, 0x6c, 0xc1, 0x56, 0xbf
        /*0060*/ 	.byte	0x51, 0x55, 0x55, 0x55, 0x55, 0x55, 0xa5, 0x3f, 0x00, 0x00, 0x00, 0x00, 0x00, 0x00, 0xe0, 0xbf
        /*0070*/ 	.byte	0x00, 0x00, 0x00, 0x00, 0x00, 0x00, 0xf0, 0x3f, 0x00, 0x00, 0x00, 0x00, 0x00, 0x00, 0x00, 0x00
	.type		__cudart_i2opi_d,@object
	.size		__cudart_i2opi_d,(.L_0 - __cudart_i2opi_d)
__cudart_i2opi_d:
        /* <DEDUP_REMOVED lines=9> */
.L_0:


//--------------------- .nv.shared.reserved.0     --------------------------
	.section	.nv.shared.reserved.0,"aw",@nobits
	.weak		__nv_reservedSMEM_offset_0_alias
	.size		__nv_reservedSMEM_offset_0_alias, 0, 64
	.other		__nv_reservedSMEM_offset_0_alias,@"STO_CUDA_RESERVED_SHARED STV_DEFAULT"
__nv_reservedSMEM_offset_0_alias:
	.zero		0
	.zero		64


//--------------------- .nv.constant0._Z12transmogrifaiPf --------------------------
	.section	.nv.constant0._Z12transmogrifaiPf,"a",@progbits
	.sectionflags	@""
	.align	4
.nv.constant0._Z12transmogrifaiPf:
	.zero		912


//--------------------- SYMBOLS --------------------------

	.type		.nv.reservedSmem.offset0,@object
	.size		.nv.reservedSmem.offset0,0x4
